def gluon_tcgen05(
    a_ptr,
    b_ptr,
    c_ptr,
    M,
    N,
    K,
    stride_am,
    stride_bk,
    stride_cm,
    BLOCK_M: gl.constexpr,
    BLOCK_N: gl.constexpr,
    BLOCK_K: gl.constexpr,
    DTYPE: gl.constexpr,
    A_LAYOUT: gl.constexpr,
    B_LAYOUT: gl.constexpr,
    C_LAYOUT: gl.constexpr,
    B_SHAPE: gl.constexpr,
    TMEM_LAYOUT: gl.constexpr,
    TMEM_REG: gl.constexpr,
    TRANS_B: gl.constexpr,
    NUM_BUFFERS: gl.constexpr,
):
    a_desc = tma.make_tensor_descriptor(
        a_ptr, [M, K], [stride_am, 1], [BLOCK_M, BLOCK_K], A_LAYOUT
    )
    b_desc = tma.make_tensor_descriptor(
        b_ptr,
        [N, K] if TRANS_B else [K, N],
        [stride_bk, 1],
        B_SHAPE,
        B_LAYOUT,
    )
    c_desc = tma.make_tensor_descriptor(
        c_ptr, [M, N], [stride_cm, 1], [BLOCK_M, BLOCK_N], C_LAYOUT
    )

    a_bufs = gl.allocate_shared_memory(
        DTYPE, [NUM_BUFFERS, BLOCK_M, BLOCK_K], A_LAYOUT
    )
    b_bufs = gl.allocate_shared_memory(DTYPE, [NUM_BUFFERS] + B_SHAPE, B_LAYOUT)

    pid_m = gl.program_id(0)
    pid_n = gl.program_id(1)
    off_m = pid_m * BLOCK_M
    off_n = pid_n * BLOCK_N

    tma_bars = gl.allocate_shared_memory(
        gl.int64, [NUM_BUFFERS, 1], mbarrier.MBarrierLayout()
    )
    mma_bars = gl.allocate_shared_memory(
        gl.int64, [NUM_BUFFERS, 1], mbarrier.MBarrierLayout()
    )
    for i in gl.static_range(NUM_BUFFERS):
        mbarrier.init(tma_bars.index(i), count=1)
        mbarrier.init(mma_bars.index(i), count=1)

    acc_tmem = allocate_tensor_memory(gl.float32, [BLOCK_M, BLOCK_N], TMEM_LAYOUT)
    idx = 0
    phase = 0
    use_acc = False
    for k in range(0, K, BLOCK_K):
        a = a_bufs.index(idx)
        b = b_bufs.index(idx)
        tma_bar = tma_bars.index(idx)
        mma_bar = mma_bars.index(idx)
        mbarrier.expect(
            tma_bar, a_desc.block_type.nbytes + b_desc.block_type.nbytes
        )
        tma.async_copy_global_to_shared(a_desc, [off_m, k], tma_bar, a)
        tma.async_copy_global_to_shared(
            b_desc, [off_n, k] if TRANS_B else [k, off_n], tma_bar, b
        )
        mbarrier.wait(tma_bar, phase=phase)

        if TRANS_B:
            b = b.permute((1, 0))
        tcgen05_mma(a, b, acc_tmem, use_acc=use_acc)
        tcgen05_commit(mma_bar)
        mbarrier.wait(mma_bar, phase=phase)
        use_acc = True

        idx += 1
        if idx == NUM_BUFFERS:
            idx = 0
            phase ^= 1

    for i in gl.static_range(NUM_BUFFERS):
        mbarrier.invalidate(tma_bars.index(i))
        mbarrier.invalidate(mma_bars.index(i))

    acc = acc_tmem.load(TMEM_REG)
    c_smem = gl.allocate_shared_memory(DTYPE, [BLOCK_M, BLOCK_N], C_LAYOUT)
    c_smem.store(acc.to(DTYPE))
    fence_async_shared()
    tma.async_copy_shared_to_global(c_desc, [off_m, off_n], c_smem)
    tma.store_wait(pendings=0)

# config = {"BLOCK_K": 128, "BLOCK_M": 128, "BLOCK_N": 128, "arch": "sm_100", "dtype": "fp8e4m3", "num_buffers": 4, "num_warps": 4, "trans_b": 1}
# arch = sm_100


// ===== COMPILED SASS (sm_100a) =====

	.target	sm_100a

	.elftype	@"ET_EXEC"


//--------------------- .note.nv.tkinfo           --------------------------
	.section	.note.nv.tkinfo,"",@"SHT_NOTE"
	.sectionflags	@"SHF_NOTE_NV_TKINFO"
	.tkinfo
        /*0018*/ 	.word	0x00000081
        /*0030*/ 	.string	""
        /*0030*/ 	.string	"ptxas-blackwell"
        /*0030*/ 	.string	"Cuda compilation tools, release 12.9, V12.9.86"
        /*0030*/ 	.string	"Build cuda_12.9.r12.9/compiler.36037853_0"
        /*0030*/ 	.string	"-v  -suppress-debug-info  -lineinfo  -arch sm_100a "



//--------------------- .note.nv.cuver            --------------------------
	.section	.note.nv.cuver,"",@"SHT_NOTE"
	.sectionflags	@"SHF_NOTE_NV_CUVER"
        /*0018*/ 	.short	0x0001
        /*001a*/ 	.short	0x0064
        /*001c*/ 	.short	0x0001
        /*001e*/ 	.short	0x0000
        /*0020*/ 	.short	0x0001
        /*0022*/ 	.short	0x0000


//--------------------- .nv.info                  --------------------------
	.section	.nv.info,"",@"SHT_CUDA_INFO"
	.align	4


	//----- nvinfo : EIATTR_REGCOUNT
	.align		4
        /*0000*/ 	.byte	0x04, 0x2f
        /*0002*/ 	.short	(.L_4 - .L_3)
	.align		4
.L_3:
        /*0004*/ 	.word	index@(gluon_tcgen05)
        /*0008*/ 	.word	0x00000087


	//----- nvinfo : EIATTR_FRAME_SIZE
	.align		4
.L_4:
        /*000c*/ 	.byte	0x04, 0x11
        /*000e*/ 	.short	(.L_6 - .L_5)
	.align		4
.L_5:
        /*0010*/ 	.word	index@($__internal_2_$__cuda_sm10x_tcgen05_guardrail_trap_unallocated_columns_being_dealloced)
        /*0014*/ 	.word	0x00000000


	//----- nvinfo : EIATTR_FRAME_SIZE
	.align		4
.L_6:
        /*0018*/ 	.byte	0x04, 0x11
        /*001a*/ 	.short	(.L_8 - .L_7)
	.align		4
.L_7:
        /*001c*/ 	.word	index@($__internal_1_$__cuda_sm10x_tcgen05_guardrail_trap_phase_invalid_during_alloc)
        /*0020*/ 	.word	0x00000000


	//----- nvinfo : EIATTR_FRAME_SIZE
	.align		4
.L_8:
        /*0024*/ 	.byte	0x04, 0x11
        /*0026*/ 	.short	(.L_10 - .L_9)
	.align		4
.L_9:
        /*0028*/ 	.word	index@($__internal_0_$__cuda_sm10x_tcgen05_guardrail_trap_col_being_dealloced_not_returned_by_alloc)
        /*002c*/ 	.word	0x00000000


	//----- nvinfo : EIATTR_FRAME_SIZE
	.align		4
.L_10:
        /*0030*/ 	.byte	0x04, 0x11
        /*0032*/ 	.short	(.L_12 - .L_11)
	.align		4
.L_11:
        /*0034*/ 	.word	index@(gluon_tcgen05)
        /*0038*/ 	.word	0x00000000


	//----- nvinfo : EIATTR_MIN_STACK_SIZE
	.align		4
.L_12:
        /*003c*/ 	.byte	0x04, 0x12
        /*003e*/ 	.short	(.L_14 - .L_13)
	.align		4
.L_13:
        /*0040*/ 	.word	index@(gluon_tcgen05)
        /*0044*/ 	.word	0x00000000
.L_14:


//--------------------- .nv.info.gluon_tcgen05    --------------------------
	.section	.nv.info.gluon_tcgen05,"",@"SHT_CUDA_INFO"
	.sectionflags	@""
	.align	4


	//----- nvinfo : EIATTR_CUDA_API_VERSION
	.align		4
        /*0000*/ 	.byte	0x04, 0x37
        /*0002*/ 	.short	(.L_16 - .L_15)
.L_15:
        /*0004*/ 	.word	0x00000081


	//----- nvinfo : EIATTR_KPARAM_INFO
	.align		4
.L_16:
        /*0008*/ 	.byte	0x04, 0x17
        /*000a*/ 	.short	(.L_18 - .L_17)
.L_17:
        /*000c*/ 	.word	0x00000000
        /*0010*/ 	.short	0x000a
        /*0012*/ 	.short	0x0048
        /*0014*/ 	.byte	0x00, 0xf4, 0x21, 0x00


	//----- nvinfo : EIATTR_KPARAM_INFO
	.align		4
.L_18:
        /*0018*/ 	.byte	0x04, 0x17
        /*001a*/ 	.short	(.L_20 - .L_19)
.L_19:
        /*001c*/ 	.word	0x00000000
        /*0020*/ 	.short	0x0009
        /*0022*/ 	.short	0x0040
        /*0024*/ 	.byte	0x00, 0xf4, 0x21, 0x00


	//----- nvinfo : EIATTR_KPARAM_INFO
	.align		4
.L_20:
        /*0028*/ 	.byte	0x04, 0x17
        /*002a*/ 	.short	(.L_22 - .L_21)
.L_21:
        /*002c*/ 	.word	0x00000000
        /*0030*/ 	.short	0x0008
        /*0032*/ 	.short	0x0038
        /*0034*/ 	.byte	0x00, 0xf0, 0x21, 0x00


	//----- nvinfo : EIATTR_KPARAM_INFO
	.align		4
.L_22:
        /*0038*/ 	.byte	0x04, 0x17
        /*003a*/ 	.short	(.L_24 - .L_23)
.L_23:
        /*003c*/ 	.word	0x00000000
        /*0040*/ 	.short	0x0007
        /*0042*/ 	.short	0x0030
        /*0044*/ 	.byte	0x00, 0xf0, 0x21, 0x00


	//----- nvinfo : EIATTR_KPARAM_INFO
	.align		4
.L_24:
        /*0048*/ 	.byte	0x04, 0x17
        /*004a*/ 	.short	(.L_26 - .L_25)
.L_25:
        /*004c*/ 	.word	0x00000000
        /*0050*/ 	.short	0x0006
        /*0052*/ 	.short	0x0028
        /*0054*/ 	.byte	0x00, 0xf0, 0x21, 0x00


	//----- nvinfo : EIATTR_KPARAM_INFO
	.align		4
.L_26:
        /*0058*/ 	.byte	0x04, 0x17
        /*005a*/ 	.short	(.L_28 - .L_27)
.L_27:
        /*005c*/ 	.word	0x00000000
        /*0060*/ 	.short	0x0005
        /*0062*/ 	.short	0x0020
        /*0064*/ 	.byte	0x00, 0xf0, 0x11, 0x00


	//----- nvinfo : EIATTR_KPARAM_INFO
	.align		4
.L_28:
        /*0068*/ 	.byte	0x04, 0x17
        /*006a*/ 	.short	(.L_30 - .L_29)
.L_29:
        /*006c*/ 	.word	0x00000000
        /*0070*/ 	.short	0x0004
        /*0072*/ 	.short	0x001c
        /*0074*/ 	.byte	0x00, 0xf0, 0x11, 0x00


	//----- nvinfo : EIATTR_KPARAM_INFO
	.align		4
.L_30:
        /*0078*/ 	.byte	0x04, 0x17
        /*007a*/ 	.short	(.L_32 - .L_31)
.L_31:
        /*007c*/ 	.word	0x00000000
        /*0080*/ 	.short	0x0003
        /*0082*/ 	.short	0x0018
        /*0084*/ 	.byte	0x00, 0xf0, 0x11, 0x00


	//----- nvinfo : EIATTR_KPARAM_INFO
	.align		4
.L_32:
        /*0088*/ 	.byte	0x04, 0x17
        /*008a*/ 	.short	(.L_34 - .L_33)
.L_33:
        /*008c*/ 	.word	0x00000000
        /*0090*/ 	.short	0x0002
        /*0092*/ 	.short	0x0010
        /*0094*/ 	.byte	0x00, 0xf4, 0x21, 0x00


	//----- nvinfo : EIATTR_KPARAM_INFO
	.align		4
.L_34:
        /*0098*/ 	.byte	0x04, 0x17
        /*009a*/ 	.short	(.L_36 - .L_35)
.L_35:
        /*009c*/ 	.word	0x00000000
        /*00a0*/ 	.short	0x0001
        /*00a2*/ 	.short	0x0008
        /*00a4*/ 	.byte	0x00, 0xf4, 0x21, 0x00


	//----- nvinfo : EIATTR_KPARAM_INFO
	.align		4
.L_36:
        /*00a8*/ 	.byte	0x04, 0x17
        /*00aa*/ 	.short	(.L_38 - .L_37)
.L_37:
        /*00ac*/ 	.word	0x00000000
        /*00b0*/ 	.short	0x0000
        /*00b2*/ 	.short	0x0000
        /*00b4*/ 	.byte	0x00, 0xf4, 0x21, 0x00


	//----- nvinfo : EIATTR_AT_ENTRY_FRAGMENTS
	.align		4
.L_38:
        /*00b8*/ 	.byte	0x04, 0x4f
        /*00ba*/ 	.short	(.L_40 - .L_39)


	//   ....[0]....
.L_39:
        /*00bc*/ 	.word	0x00000004


	//----- nvinfo : EIATTR_RESERVED_SMEM_USED
	.align		4
.L_40:
        /*00c0*/ 	.byte	0x01, 0x41
	.zero		2


	//----- nvinfo : EIATTR_SPARSE_MMA_MASK
	.align		4
        /*00c4*/ 	.byte	0x03, 0x50
        /*00c6*/ 	.short	0x0000


	//----- nvinfo : EIATTR_TCGEN05_1CTA_USED
	.align		4
        /*00c8*/ 	.byte	0x01, 0x51
	.zero		2


	//----- nvinfo : EIATTR_MAXREG_COUNT
	.align		4
        /*00cc*/ 	.byte	0x03, 0x1b
        /*00ce*/ 	.short	0x00ff


	//----- nvinfo : EIATTR_NUM_BARRIERS
	.align		4
        /*00d0*/ 	.byte	0x02, 0x4c
        /*00d2*/ 	.byte	0x01
	.zero		1


	//----- nvinfo : EIATTR_INT_WARP_WIDE_INSTR_OFFSETS
	.align		4
        /*00d4*/ 	.byte	0x04, 0x31
        /*00d6*/ 	.short	(.L_42 - .L_41)


	//   ....[0]....
.L_41:
        /*00d8*/ 	.word	0x00001670


	//   ....[1]....
        /*00dc*/ 	.word	0x00001690


	//   ....[2]....
        /*00e0*/ 	.word	0x00001710


	//   ....[3]....
        /*00e4*/ 	.word	0x00001ad0


	//   ....[4]....
        /*00e8*/ 	.word	0x00001ae0


	//   ....[5]....
        /*00ec*/ 	.word	0x00001af0


	//   ....[6]....
        /*00f0*/ 	.word	0x00001b00


	//   ....[7]....
        /*00f4*/ 	.word	0x00001e20


	//   ....[8]....
        /*00f8*/ 	.word	0x00001e30


	//   ....[9]....
        /*00fc*/ 	.word	0x00001fa0


	//   ....[10]....
        /*0100*/ 	.word	0x00001ff0


	//   ....[11]....
        /*0104*/ 	.word	0x00002000


	//   ....[12]....
        /*0108*/ 	.word	0x00002030


	//   ....[13]....
        /*010c*/ 	.word	0x00002320


	//   ....[14]....
        /*0110*/ 	.word	0x00002330


	//   ....[15]....
        /*0114*/ 	.word	0x00002680


	//   ....[16]....
        /*0118*/ 	.word	0x00002690


	//   ....[17]....
        /*011c*/ 	.word	0x00002d80


	//   ....[18]....
        /*0120*/ 	.word	0x00002dd0


	//----- nvinfo : EIATTR_COOP_GROUP_MASK_REGIDS
	.align		4
.L_42:
        /*0124*/ 	.byte	0x04, 0x29
        /*0126*/ 	.short	(.L_44 - .L_43)


	//   ....[0]....
.L_43:
        /*0128*/ 	.word	0xffffffff


	//   ....[1]....
        /*012c*/ 	.word	0xffffffff


	//   ....[2]....
        /*0130*/ 	.word	0xffffffff


	//   ....[3]....
        /*0134*/ 	.word	0xffffffff


	//   ....[4]....
        /*0138*/ 	.word	0xffffffff


	//   ....[5]....
        /*013c*/ 	.word	0xffffffff


	//   ....[6]....
        /*0140*/ 	.word	0xffffffff


	//   ....[7]....
        /*0144*/ 	.word	0xffffffff


	//   ....[8]....
        /*0148*/ 	.word	0xffffffff


	//   ....[9]....
        /*014c*/ 	.word	0xffffffff


	//----- nvinfo : EIATTR_COOP_GROUP_INSTR_OFFSETS
	.align		4
.L_44:
        /*0150*/ 	.byte	0x04, 0x28
        /*0152*/ 	.short	(.L_46 - .L_45)


	//   ....[0]....
.L_45:
        /*0154*/ 	.word	0x00000050


	//   ....[1]....
        /*0158*/ 	.word	0x00000310


	//   ....[2]....
        /*015c*/ 	.word	0x000004f0


	//   ....[3]....
        /*0160*/ 	.word	0x00000980


	//   ....[4]....
        /*0164*/ 	.word	0x00000ac0


	//   ....[5]....
        /*0168*/ 	.word	0x00000fa0


	//   ....[6]....
        /*016c*/ 	.word	0x000010e0


	//   ....[7]....
        /*0170*/ 	.word	0x00001530


	//   ....[8]....
        /*0174*/ 	.word	0x00002c10


	//   ....[9]....
        /*0178*/ 	.word	0x00002e80


	//----- nvinfo : EIATTR_VRC_CTA_INIT_COUNT
	.align		4
.L_46:
        /*017c*/ 	.byte	0x02, 0x4a
        /*017e*/ 	.byte	0x80
	.zero		1


	//----- nvinfo : EIATTR_MBARRIER_INSTR_OFFSETS
	.align		4
        /*0180*/ 	.byte	0x04, 0x39
        /*0182*/ 	.short	(.L_48 - .L_47)


	//   ....[0]....
.L_47:
        /*0184*/ 	.word	0x00001730
        /*0188*/ 	.word	0x000000ff
        /*018c*/ 	.word	0x00020000
        /*0190*/ 	.short	0x0100
        /*0192*/ 	.byte	0x08
	.zero		1


	//   ....[1]....
        /*0194*/ 	.word	0x00001740
        /*0198*/ 	.word	0x000000ff
        /*019c*/ 	.word	0x00020020
        /*01a0*/ 	.short	0x0100
        /*01a2*/ 	.byte	0x08
	.zero		1


	//   ....[2]....
        /*01a4*/ 	.word	0x000017f0
        /*01a8*/ 	.word	0x000000ff
        /*01ac*/ 	.word	0x00020008
        /*01b0*/ 	.short	0x0100
        /*01b2*/ 	.byte	0x08
	.zero		1


	//   ....[3]....
        /*01b4*/ 	.word	0x00001800
        /*01b8*/ 	.word	0x000000ff
        /*01bc*/ 	.word	0x00020028
        /*01c0*/ 	.short	0x0100
        /*01c2*/ 	.byte	0x08
	.zero		1


	//   ....[4]....
        /*01c4*/ 	.word	0x000018e0
        /*01c8*/ 	.word	0x000000ff
        /*01cc*/ 	.word	0x00020010
        /*01d0*/ 	.short	0x0100
        /*01d2*/ 	.byte	0x08
	.zero		1


	//   ....[5]....
        /*01d4*/ 	.word	0x000018f0
        /*01d8*/ 	.word	0x000000ff
        /*01dc*/ 	.word	0x00020030
        /*01e0*/ 	.short	0x0100
        /*01e2*/ 	.byte	0x08
	.zero		1


	//   ....[6]....
        /*01e4*/ 	.word	0x00001a00
        /*01e8*/ 	.word	0x000000ff
        /*01ec*/ 	.word	0x00020018
        /*01f0*/ 	.short	0x0100
        /*01f2*/ 	.byte	0x08
	.zero		1


	//   ....[7]....
        /*01f4*/ 	.word	0x00001a10
        /*01f8*/ 	.word	0x000000ff
        /*01fc*/ 	.word	0x00020038
        /*0200*/ 	.short	0x0100
        /*0202*/ 	.byte	0x08
	.zero		1


	//   ....[8]....
        /*0204*/ 	.word	0x00001be0
        /*0208*/ 	.word	0x000000ff
        /*020c*/ 	.word	0x00020000
        /*0210*/ 	.short	0x010a
        /*0212*/ 	.byte	0x08
	.zero		1


	//   ....[9]....
        /*0214*/ 	.word	0x00001e80
        /*0218*/ 	.word	0x000000ff
        /*021c*/ 	.word	0x00020020
        /*0220*/ 	.short	0x010a
        /*0222*/ 	.byte	0x08
	.zero		1


	//   ....[10]....
        /*0224*/ 	.word	0x000020a0
        /*0228*/ 	.word	0x000000ff
        /*022c*/ 	.word	0x00020000
        /*0230*/ 	.short	0x010a
        /*0232*/ 	.byte	0x1c
	.zero		1


	//   ....[11]....
        /*0234*/ 	.word	0x00002370
        /*0238*/ 	.word	0x000000ff
        /*023c*/ 	.word	0x00020020
        /*0240*/ 	.short	0x010a
        /*0242*/ 	.byte	0x1c
	.zero		1


	//   ....[12]....
        /*0244*/ 	.word	0x00002440
        /*0248*/ 	.word	0x000000ff
        /*024c*/ 	.word	0x00020000
        /*0250*/ 	.short	0x0108
        /*0252*/ 	.byte	0x08
	.zero		1


	//   ....[13]....
        /*0254*/ 	.word	0x00002450
        /*0258*/ 	.word	0x000000ff
        /*025c*/ 	.word	0x00020020
        /*0260*/ 	.short	0x0108
        /*0262*/ 	.byte	0x08
	.zero		1


	//   ....[14]....
        /*0264*/ 	.word	0x000024a0
        /*0268*/ 	.word	0x000000ff
        /*026c*/ 	.word	0x00020008
        /*0270*/ 	.short	0x0108
        /*0272*/ 	.byte	0x08
	.zero		1


	//   ....[15]....
        /*0274*/ 	.word	0x000024b0
        /*0278*/ 	.word	0x000000ff
        /*027c*/ 	.word	0x00020028
        /*0280*/ 	.short	0x0108
        /*0282*/ 	.byte	0x08
	.zero		1


	//   ....[16]....
        /*0284*/ 	.word	0x00002500
        /*0288*/ 	.word	0x000000ff
        /*028c*/ 	.word	0x00020010
        /*0290*/ 	.short	0x0108
        /*0292*/ 	.byte	0x08
	.zero		1


	//   ....[17]....
        /*0294*/ 	.word	0x00002510
        /*0298*/ 	.word	0x000000ff
        /*029c*/ 	.word	0x00020030
        /*02a0*/ 	.short	0x0108
        /*02a2*/ 	.byte	0x08
	.zero		1


	//   ....[18]....
        /*02a4*/ 	.word	0x00002560
        /*02a8*/ 	.word	0x000000ff
        /*02ac*/ 	.word	0x00020018
        /*02b0*/ 	.short	0x0108
        /*02b2*/ 	.byte	0x08
	.zero		1


	//   ....[19]....
        /*02b4*/ 	.word	0x00002570
        /*02b8*/ 	.word	0x000000ff
        /*02bc*/ 	.word	0x00020038
        /*02c0*/ 	.short	0x0108
        /*02c2*/ 	.byte	0x08
	.zero		1


	//   ....[20]....
        /*02c4*/ 	.word	0x00002ea0
        /*02c8*/ 	.word	0x000000ff
        /*02cc*/ 	.word	0x00020000
        /*02d0*/ 	.short	0x010a
        /*02d2*/ 	.byte	0x08
	.zero		1


	//   ....[21]....
        /*02d4*/ 	.word	0x00002ed0
        /*02d8*/ 	.word	0x000000ff
        /*02dc*/ 	.word	0x00020020
        /*02e0*/ 	.short	0x010a
        /*02e2*/ 	.byte	0x08
	.zero		1


	//   ....[22]....
        /*02e4*/ 	.word	0x00002f00
        /*02e8*/ 	.word	0x000000ff
        /*02ec*/ 	.word	0x00020000
        /*02f0*/ 	.short	0x010a
        /*02f2*/ 	.byte	0x1c
	.zero		1


	//   ....[23]....
        /*02f4*/ 	.word	0x00002f30
        /*02f8*/ 	.word	0x000000ff
        /*02fc*/ 	.word	0x00020020
        /*0300*/ 	.short	0x010a
        /*0302*/ 	.byte	0x1c
	.zero		1


	//----- nvinfo : EIATTR_NUM_MBARRIERS
	.align		4
.L_48:
        /*0304*/ 	.byte	0x03, 0x38
        /*0306*/ 	.short	0x0008


	//----- nvinfo : EIATTR_EXIT_INSTR_OFFSETS
	.align		4
        /*0308*/ 	.byte	0x04, 0x1c
        /*030a*/ 	.short	(.L_50 - .L_49)


	//   ....[0]....
.L_49:
        /*030c*/ 	.word	0x00002e90


	//----- nvinfo : EIATTR_REQNTID
	.align		4
.L_50:
        /*0310*/ 	.byte	0x04, 0x10
        /*0312*/ 	.short	(.L_52 - .L_51)
.L_51:
        /*0314*/ 	.word	0x00000080
        /*0318*/ 	.word	0x00000001
        /*031c*/ 	.word	0x00000001


	//----- nvinfo : EIATTR_CRS_STACK_SIZE
	.align		4
.L_52:
        /*0320*/ 	.byte	0x04, 0x1e
        /*0322*/ 	.short	(.L_54 - .L_53)
.L_53:
        /*0324*/ 	.word	0x00000000


	//----- nvinfo : EIATTR_CBANK_PARAM_SIZE
	.align		4
.L_54:
        /*0328*/ 	.byte	0x03, 0x19
        /*032a*/ 	.short	0x0050


	//----- nvinfo : EIATTR_PARAM_CBANK
	.align		4
        /*032c*/ 	.byte	0x04, 0x0a
        /*032e*/ 	.short	(.L_56 - .L_55)
	.align		4
.L_55:
        /*0330*/ 	.word	index@(.nv.constant0.gluon_tcgen05)
        /*0334*/ 	.short	0x0380
        /*0336*/ 	.short	0x0050


	//----- nvinfo : EIATTR_SW_WAR
	.align		4
.L_56:
        /*0338*/ 	.byte	0x04, 0x36
        /*033a*/ 	.short	(.L_58 - .L_57)
.L_57:
        /*033c*/ 	.word	0x00000008
.L_58:


//--------------------- .nv.compat                --------------------------
	.section	.nv.compat,"",@"SHT_CUDA_COMPAT_INFO"
	.align	4
        /*0000*/ 	.byte	0x02, 0x02, 0x02, 0x00, 0x02, 0x05, 0x05, 0x00, 0x02, 0x03, 0x03, 0x00, 0x02, 0x06, 0x01, 0x00


//--------------------- .nv.callgraph             --------------------------
	.section	.nv.callgraph,"",@"SHT_CUDA_CALLGRAPH"
	.align	4
	.sectionentsize	8
	.align		4
        /*0000*/ 	.word	0x00000000
	.align		4
        /*0004*/ 	.word	0xffffffff
	.align		4
        /*0008*/ 	.word	0x00000000
	.align		4
        /*000c*/ 	.word	0xfffffffe
	.align		4
        /*0010*/ 	.word	0x00000000
	.align		4
        /*0014*/ 	.word	0xfffffffd
	.align		4
        /*0018*/ 	.word	0x00000000
	.align		4
        /*001c*/ 	.word	0xfffffffc


//--------------------- .text.gluon_tcgen05       --------------------------
	.section	.text.gluon_tcgen05,"ax",@progbits
	.align	128
        .global         gluon_tcgen05
        .type           gluon_tcgen05,@function
        .size           gluon_tcgen05,(.L_x_86 - gluon_tcgen05)
        .other          gluon_tcgen05,@"STO_CUDA_ENTRY STV_DEFAULT"
gluon_tcgen05:
.text.gluon_tcgen05:
[----:B------:R-:W1:Y:S01]  /*0000*/  LDC R1, c[0x0][0x37c] ;  /* 0x0000df00ff017b82 */ /* 0x000e620000000800 */
[----:B------:R-:W2:Y:S02]  /*0010*/  S2R R0, SR_TID.X ;  /* 0x0000000000007919 */ /* 0x000ea40000002100 */
[----:B--2---:R-:W-:-:S13]  /*0020*/  ISETP.GE.U32.AND P2, PT, R0, 0x20, PT ;  /* 0x000000200000780c */ /* 0x004fda0003f46070 */
[----:B------:R-:W-:Y:S05]  /*0030*/  @P2 BRA `(.L_x_0) ;  /* 0x0000000000b82947 */ /* 0x000fea0003800000 */
[----:B------:R-:W2:Y:S01]  /*0040*/  S2UR UR6, SR_CgaCtaId ;  /* 0x00000000000679c3 */ /* 0x000ea20000008800 */
[----:B------:R-:W-:Y:S01]  /*0050*/  NOP ;  /* 0x0000000000007918 */ /* 0x000fe20000000000 */
[----:B------:R-:W-:Y:S02]  /*0060*/  UMOV UR4, 0x40 ;  /* 0x0000004000047882 */ /* 0x000fe40000000000 */
[----:B--2---:R-:W-:-:S09]  /*0070*/  ULEA UR4, UR6, UR4, 0x18 ;  /* 0x0000000406047291 */ /* 0x004fd2000f8ec0ff */
[----:B------:R-:W2:Y:S01]  /*0080*/  LDS.U8 R2, [UR4] ;  /* 0x00000004ff027984 */ /* 0x000ea20008000000 */
[----:B------:R-:W-:Y:S02]  /*0090*/  UMOV UR4, 0x400 ;  /* 0x0000040000047882 */ /* 0x000fe40000000000 */
[----:B------:R-:W-:Y:S01]  /*00a0*/  ULEA UR4, UR6, UR4, 0x18 ;  /* 0x0000000406047291 */ /* 0x000fe2000f8ec0ff */
[----:B--2---:R-:W-:-:S13]  /*00b0*/  ISETP.NE.AND P0, PT, R2, RZ, PT ;  /* 0x000000ff0200720c */ /* 0x004fda0003f05270 */
[----:B------:R-:W-:Y:S05]  /*00c0*/  @P0 BRA `(.L_x_1) ;  /* 0x00000000007c0947 */ /* 0x000fea0003800000 */
[----:B------:R-:W-:-:S13]  /*00d0*/  ELECT P0, URZ, PT ;  /* 0x0000000000ff782f */ /* 0x000fda0003800000 */
[----:B------:R-:W-:Y:S05]  /*00e0*/  @!P0 BRA `(.L_x_2) ;  /* 0x0000000000848947 */ /* 0x000fea0003800000 */
[----:B------:R-:W-:Y:S01]  /*00f0*/  UMOV UR5, 0x4 ;  /* 0x0000000400057882 */ /* 0x000fe20000000000 */
[----:B------:R-:W-:Y:S02]  /*0100*/  IMAD.MOV.U32 R5, RZ, RZ, 0x1 ;  /* 0x00000001ff057424 */ /* 0x000fe400078e00ff */
[----:B------:R-:W-:Y:S02]  /*0110*/  IMAD.MOV.U32 R3, RZ, RZ, 0xf ;  /* 0x0000000fff037424 */ /* 0x000fe400078e00ff */
[----:B------:R-:W-:Y:S04]  /*0120*/  DEPBAR.LE SB2, 0x36 ;  /* 0x0000ad800000791a */ /* 0x000fe80000000000 */
[----:B------:R-:W2:Y:S02]  /*0130*/  UTCATOMSWS.FIND_AND_SET.ALIGN UP0, UR5, UR5 ;  /* 0x00000005000575e3 */ /* 0x000ea40008000800 */
[----:B--2---:R-:W-:-:S04]  /*0140*/  PLOP3.LUT P0, PT, PT, PT, UP0, 0x80, 0x8 ;  /* 0x000000000008781c */ /* 0x004fc80003f0f008 */
[----:B------:R-:W-:-:S04]  /*0150*/  SEL R2, RZ, 0xffffffff, !P0 ;  /* 0xffffffffff027807 */ /* 0x000fc80004000000 */
[----:B------:R-:W-:Y:S01]  /*0160*/  ISETP.NE.AND P0, PT, R2, RZ, PT ;  /* 0x000000ff0200720c */ /* 0x000fe20003f05270 */
[----:B------:R-:W-:-:S12]  /*0170*/  IMAD.U32 R2, RZ, RZ, UR5 ;  /* 0x00000005ff027e24 */ /* 0x000fd8000f8e00ff */
[----:B------:R-:W-:Y:S05]  /*0180*/  @P0 BRA `(.L_x_3) ;  /* 0x0000000000240947 */ /* 0x000fea0003800000 */
.L_x_4:
[----:B------:R-:W-:Y:S05]  /*0190*/  NANOSLEEP 0x64 ;  /* 0x000000640000795d */ /* 0x000fea0003800000 */
[----:B------:R-:W-:-:S05]  /*01a0*/  UMOV UR5, 0x4 ;  /* 0x0000000400057882 */ /* 0x000fca0000000000 */
[----:B------:R-:W-:Y:S04]  /*01b0*/  DEPBAR.LE SB2, 0x36 ;  /* 0x0000ad800000791a */ /* 0x000fe80000000000 */
[----:B------:R-:W2:Y:S02]  /*01c0*/  UTCATOMSWS.FIND_AND_SET.ALIGN UP0, UR5, UR5 ;  /* 0x00000005000575e3 */ /* 0x000ea40008000800 */
[----:B--2---:R-:W-:-:S04]  /*01d0*/  PLOP3.LUT P0, PT, PT, PT, UP0, 0x80, 0x8 ;  /* 0x000000000008781c */ /* 0x004fc80003f0f008 */
[----:B------:R-:W-:-:S04]  /*01e0*/  SEL R2, RZ, 0xffffffff, !P0 ;  /* 0xffffffffff027807 */ /* 0x000fc80004000000 */
[----:B------:R-:W-:Y:S01]  /*01f0*/  ISETP.NE.AND P0, PT, R2, RZ, PT ;  /* 0x000000ff0200720c */ /* 0x000fe20003f05270 */
[----:B------:R-:W-:-:S12]  /*0200*/  IMAD.U32 R2, RZ, RZ, UR5 ;  /* 0x00000005ff027e24 */ /* 0x000fd8000f8e00ff */
[----:B------:R-:W-:Y:S05]  /*0210*/  @!P0 BRA `(.L_x_4) ;  /* 0xfffffffc00dc8947 */ /* 0x000fea000383ffff */
.L_x_3:
[C---:B------:R-:W-:Y:S01]  /*0220*/  VIADD R4, R2.reuse, 0x10 ;  /* 0x0000001002047836 */ /* 0x040fe20000000000 */
[----:B------:R-:W-:Y:S01]  /*0230*/  UMOV UR5, 0x50 ;  /* 0x0000005000057882 */ /* 0x000fe20000000000 */
[----:B------:R-:W-:Y:S01]  /*0240*/  SHF.L.U32 R3, R3, R2, RZ ;  /* 0x0000000203037219 */ /* 0x000fe200000006ff */
[----:B------:R-:W-:Y:S01]  /*0250*/  ULEA UR5, UR6, UR5, 0x18 ;  /* 0x0000000506057291 */ /* 0x000fe2000f8ec0ff */
[----:B------:R-:W-:Y:S01]  /*0260*/  IMAD.SHL.U32 R2, R2, 0x20, RZ ;  /* 0x0000002002027824 */ /* 0x000fe200078e00ff */
[----:B------:R-:W-:-:S04]  /*0270*/  SHF.L.U32 R4, R5, R4, RZ ;  /* 0x0000000405047219 */ /* 0x000fc800000006ff */
[----:B------:R-:W-:-:S05]  /*0280*/  LOP3.LUT R3, R4, R3, RZ, 0xfc, !PT ;  /* 0x0000000304037212 */ /* 0x000fca00078efcff */
[----:B------:R2:W-:Y:S04]  /*0290*/  ATOMS.OR RZ, [UR5], R3 ;  /* 0x00000003ffff798c */ /* 0x0005e8000b000005 */
[----:B------:R2:W-:Y:S01]  /*02a0*/  STS [UR4], R2 ;  /* 0x00000002ff007988 */ /* 0x0005e20008000804 */
[----:B------:R-:W-:Y:S05]  /*02b0*/  BRA `(.L_x_2) ;  /* 0x0000000000107947 */ /* 0x000fea0003800000 */
.L_x_1:
[----:B------:R-:W-:Y:S01]  /*02c0*/  IMAD.MOV.U32 R3, RZ, RZ, -0x1 ;  /* 0xffffffffff037424 */ /* 0x000fe200078e00ff */
[----:B------:R-:W-:-:S04]  /*02d0*/  MOV R2, 0x300 ;  /* 0x0000030000027802 */ /* 0x000fc80000000f00 */
[----:B------:R2:W-:Y:S03]  /*02e0*/  STS [UR4], R3 ;  /* 0x00000003ff007988 */ /* 0x0005e60008000804 */
[----:B-12---:R-:W-:Y:S05]  /*02f0*/  CALL.REL.NOINC `($__internal_1_$__cuda_sm10x_tcgen05_guardrail_trap_phase_invalid_during_alloc) ;  /* 0x0000002c00247944 */ /* 0x006fea0003c00000 */
.L_x_2:
[----:B------:R-:W-:Y:S05]  /*0300*/  WARPSYNC.ALL ;  /* 0x0000000000007948 */ /* 0x000fea0003800000 */
[----:B------:R-:W-:Y:S01]  /*0310*/  NOP ;  /* 0x0000000000007918 */ /* 0x000fe20000000000 */
.L_x_0:
[----:B------:R-:W3:Y:S08]  /*0320*/  S2UR UR4, SR_CgaCtaId ;  /* 0x00000000000479c3 */ /* 0x000ef00000008800 */
[----:B------:R-:W-:Y:S01]  /*0330*/  BAR.SYNC.DEFER_BLOCKING 0x0 ;  /* 0x0000000000007b1d */ /* 0x000fe20000010000 */
[----:B------:R-:W-:-:S05]  /*0340*/  LOP3.LUT R132, R0, 0x7f, RZ, 0xc0, !PT ;  /* 0x0000007f00847812 */ /* 0x000fca00078ec0ff */
[----:B------:R-:W-:Y:S02]  /*0350*/  UMOV UR8, 0x400 ;  /* 0x0000040000087882 */ /* 0x000fe40000000000 */
[----:B------:R-:W4:Y:S08]  /*0360*/  LDC R10, c[0x0][0x3a0] ;  /* 0x0000e800ff0a7b82 */ /* 0x000f300000000800 */
[----:B------:R-:W5:Y:S01]  /*0370*/  S2UR UR9, SR_CTAID.Y ;  /* 0x00000000000979c3 */ /* 0x000f620000002600 */
[----:B---3--:R-:W-:-:S09]  /*0380*/  ULEA UR8, UR4, UR8, 0x18 ;  /* 0x0000000804087291 */ /* 0x008fd2000f8ec0ff */
[----:B--2---:R-:W2:Y:S01]  /*0390*/  LDS R3, [UR8] ;  /* 0x00000008ff037984 */ /* 0x004ea20008000800 */
[----:B------:R-:W-:Y:S06]  /*03a0*/  BAR.SYNC.DEFER_BLOCKING 0x0 ;  /* 0x0000000000007b1d */ /* 0x000fec0000010000 */
[----:B------:R-:W-:Y:S05]  /*03b0*/  @P2 BRA `(.L_x_5) ;  /* 0x0000000000182947 */ /* 0x000fea0003800000 */
[----:B------:R-:W-:Y:S01]  /*03c0*/  ELECT P0, URZ, PT ;  /* 0x0000000000ff782f */ /* 0x000fe20003800000 */
[----:B------:R-:W-:Y:S01]  /*03d0*/  IMAD.MOV.U32 R2, RZ, RZ, 0x1 ;  /* 0x00000001ff027424 */ /* 0x000fe200078e00ff */
[----:B------:R-:W-:Y:S01]  /*03e0*/  UMOV UR5, 0x40 ;  /* 0x0000004000057882 */ /* 0x000fe20000000000 */
[----:B------:R-:W-:Y:S01]  /*03f0*/  UVIRTCOUNT.DEALLOC.SMPOOL 0x80 ;  /* 0x000000800000784c */ /* 0x000fe20000000000 */
[----:B------:R-:W-:-:S09]  /*0400*/  ULEA UR5, UR4, UR5, 0x18 ;  /* 0x0000000504057291 */ /* 0x000fd2000f8ec0ff */
[----:B------:R3:W-:Y:S03]  /*0410*/  @P0 STS.U8 [UR5], R2 ;  /* 0x00000002ff000988 */ /* 0x0007e60008000005 */
.L_x_5:
[----:B------:R-:W3:Y:S01]  /*0420*/  S2UR UR4, SR_CTAID.Z ;  /* 0x00000000000479c3 */ /* 0x000ee20000002700 */
[----:B------:R-:W5:Y:S01]  /*0430*/  LDCU UR5, c[0x0][0x370] ;  /* 0x00006e00ff0577ac */ /* 0x000f620008000800 */
[----:B------:R-:W-:Y:S01]  /*0440*/  ISETP.GE.U32.AND P0, PT, R132, 0x20, PT ;  /* 0x000000208400780c */ /* 0x000fe20003f06070 */
[----:B----4-:R-:W-:Y:S01]  /*0450*/  VIADD R5, R10, 0xffffffff ;  /* 0xffffffff0a057836 */ /* 0x010fe20000000000 */
[C---:B------:R-:W-:Y:S01]  /*0460*/  ISETP.NE.U32.AND P3, PT, R132.reuse, RZ, PT ;  /* 0x000000ff8400720c */ /* 0x040fe20003f65070 */
[----:B------:R-:W3:Y:S01]  /*0470*/  LDCU UR6, c[0x0][0x374] ;  /* 0x00006e80ff0677ac */ /* 0x000ee20008000800 */
[----:B------:R-:W-:Y:S01]  /*0480*/  LEA R4, R132, UR8, 0x2 ;  /* 0x0000000884047c11 */ /* 0x000fe2000f8e10ff */
[----:B------:R-:W-:Y:S01]  /*0490*/  BSSY.RECONVERGENT B0, `(.L_x_6) ;  /* 0x0000015000007945 */ /* 0x000fe20003800200 */
[----:B------:R-:W5:Y:S01]  /*04a0*/  S2UR UR7, SR_CTAID.X ;  /* 0x00000000000779c3 */ /* 0x000f620000002500 */
[----:B------:R-:W4:Y:S01]  /*04b0*/  LDCU.64 UR20, c[0x0][0x3c0] ;  /* 0x00007800ff1477ac */ /* 0x000f220008000a00 */
[----:B--2---:R-:W-:-:S05]  /*04c0*/  R2UR UR23, R3 ;  /* 0x00000000031772ca */ /* 0x004fca00000e0000 */
[----:B------:R2:W-:Y:S01]  /*04d0*/  @!P0 STS [R4], RZ ;  /* 0x000000ff04008388 */ /* 0x0005e20000000800 */
[----:B------:R-:W1:Y:S01]  /*04e0*/  LDC R6, c[0x0][0x398] ;  /* 0x0000e600ff067b82 */ /* 0x000e620000000800 */
[----:B------:R-:W-:Y:S02]  /*04f0*/  NOP ;  /* 0x0000000000007918 */ /* 0x000fe40000000000 */
[----:B------:R2:W-:Y:S01]  /*0500*/  @!P3 STS [UR8+0x20], R5 ;  /* 0x00002005ff00b988 */ /* 0x0005e20008000808 */
[----:B---3-5:R-:W-:-:S04]  /*0510*/  UIMAD UR4, UR4, UR6, UR9 ;  /* 0x00000006040472a4 */ /* 0x028fc8000f8e0209 */
[----:B------:R-:W-:-:S04]  /*0520*/  UIMAD UR4, UR4, UR5, UR7 ;  /* 0x00000005040472a4 */ /* 0x000fc8000f8e0207 */
[----:B------:R-:W-:-:S04]  /*0530*/  UIMAD UR4, UR4, 0x180, URZ ;  /* 0x00000180040478a4 */ /* 0x000fc8000f8e02ff */
[----:B----4-:R-:W-:Y:S01]  /*0540*/  UIADD3 UR24, UP0, UPT, UR4, UR20, URZ ;  /* 0x0000001404187290 */ /* 0x010fe2000ff1e0ff */
[----:B-1----:R-:W-:-:S03]  /*0550*/  VIADD R6, R6, 0xffffffff ;  /* 0xffffffff06067836 */ /* 0x002fc60000000000 */
[----:B------:R-:W-:Y:S01]  /*0560*/  ULEA.HI.X.SX32 UR25, UR4, UR21, 0x1, UP0 ;  /* 0x0000001504197291 */ /* 0x000fe200080f0eff */
[----:B--2---:R-:W-:Y:S11]  /*0570*/  @P3 BRA `(.L_x_7) ;  /* 0x0000000000183947 */ /* 0x004ff60003800000 */
[----:B------:R-:W1:Y:S01]  /*0580*/  LDS R2, [UR8+0x8] ;  /* 0x00000808ff027984 */ /* 0x000e620008000800 */
[----:B------:R-:W2:Y:S01]  /*0590*/  LDC.64 R8, c[0x0][0x380] ;  /* 0x0000e000ff087b82 */ /* 0x000ea20000000a00 */
[----:B------:R-:W-:Y:S02]  /*05a0*/  IMAD.MOV.U32 R3, RZ, RZ, 0x70 ;  /* 0x00000070ff037424 */ /* 0x000fe400078e00ff */
[----:B--2---:R2:W-:Y:S03]  /*05b0*/  STS.64 [UR8], R8 ;  /* 0x00000008ff007988 */ /* 0x0045e60008000a08 */
[----:B-1----:R-:W-:-:S05]  /*05c0*/  LOP3.LUT R2, R2, 0x10, R3, 0xd8, !PT ;  /* 0x0000001002027812 */ /* 0x002fca00078ed803 */
[----:B------:R2:W-:Y:S02]  /*05d0*/  STS [UR8+0x8], R2 ;  /* 0x00000802ff007988 */ /* 0x0005e40008000808 */
.L_x_7:
[----:B------:R-:W-:Y:S05]  /*05e0*/  BSYNC.RECONVERGENT B0 ;  /* 0x0000000000007941 */ /* 0x000fea0003800200 */
.L_x_6:
[----:B------:R-:W-:Y:S04]  /*05f0*/  BSSY.RECONVERGENT B0, `(.L_x_8) ;  /* 0x000000a000007945 */ /* 0x000fe80003800200 */
[----:B------:R-:W-:Y:S05]  /*0600*/  @P3 BRA `(.L_x_9) ;  /* 0x0000000000203947 */ /* 0x000fea0003800000 */
[----:B--2---:R-:W1:Y:S01]  /*0610*/  LDS R2, [UR8+0x34] ;  /* 0x00003408ff027984 */ /* 0x004e620008000800 */
[----:B------:R-:W-:Y:S02]  /*0620*/  IMAD.MOV.U32 R3, RZ, RZ, 0x7f000000 ;  /* 0x7f000000ff037424 */ /* 0x000fe400078e00ff */
[----:B------:R-:W-:Y:S01]  /*0630*/  @!P3 IMAD.MOV.U32 R7, RZ, RZ, 0x7f ;  /* 0x0000007fff07b424 */ /* 0x000fe200078e00ff */
[----:B------:R-:W2:Y:S02]  /*0640*/  @!P3 LDS R8, [UR8+0x38] ;  /* 0x00003808ff08b984 */ /* 0x000ea40008000800 */
[----:B-1----:R-:W-:Y:S02]  /*0650*/  LOP3.LUT R2, R2, 0xff000000, R3, 0xb8, !PT ;  /* 0xff00000002027812 */ /* 0x002fe400078eb803 */
[----:B--2---:R-:W-:-:S03]  /*0660*/  @!P3 LOP3.LUT R3, R8, 0xff, R7, 0xb8, !PT ;  /* 0x000000ff0803b812 */ /* 0x004fc600078eb807 */
[----:B------:R1:W-:Y:S04]  /*0670*/  STS [UR8+0x34], R2 ;  /* 0x00003402ff007988 */ /* 0x0003e80008000808 */
[----:B------:R1:W-:Y:S02]  /*0680*/  @!P3 STS [UR8+0x38], R3 ;  /* 0x00003803ff00b988 */ /* 0x0003e40008000808 */
.L_x_9:
[----:B------:R-:W-:Y:S05]  /*0690*/  BSYNC.RECONVERGENT B0 ;  /* 0x0000000000007941 */ /* 0x000fea0003800200 */
.L_x_8:
[----:B------:R-:W-:Y:S04]  /*06a0*/  BSSY.RECONVERGENT B0, `(.L_x_10) ;  /* 0x000000a000007945 */ /* 0x000fe80003800200 */
[----:B------:R-:W-:Y:S05]  /*06b0*/  @P3 BRA `(.L_x_11) ;  /* 0x0000000000203947 */ /* 0x000fea0003800000 */
[----:B-12---:R-:W1:Y:S01]  /*06c0*/  LDS R2, [UR8+0x1c] ;  /* 0x00001c08ff027984 */ /* 0x006e620008000800 */
[----:B------:R-:W2:Y:S03]  /*06d0*/  LDC.64 R8, c[0x0][0x3a8] ;  /* 0x0000ea00ff087b82 */ /* 0x000ea60000000a00 */
[----:B------:R3:W-:Y:S01]  /*06e0*/  STS [UR8+0x24], R6 ;  /* 0x00002406ff007988 */ /* 0x0007e20008000808 */
[--C-:B--2---:R-:W-:Y:S02]  /*06f0*/  SHF.R.U32.HI R7, RZ, 0x4, R9.reuse ;  /* 0x00000004ff077819 */ /* 0x104fe40000011609 */
[----:B------:R-:W-:-:S05]  /*0700*/  SHF.R.U64 R3, R8, 0x4, R9 ;  /* 0x0000000408037819 */ /* 0x000fca0000001209 */
[----:B------:R3:W-:Y:S01]  /*0710*/  STS [UR8+0xc], R3 ;  /* 0x00000c03ff007988 */ /* 0x0007e20008000808 */
[----:B-1----:R-:W-:-:S05]  /*0720*/  LOP3.LUT R2, R2, 0xf, R7, 0xb8, !PT ;  /* 0x0000000f02027812 */ /* 0x002fca00078eb807 */
[----:B------:R3:W-:Y:S02]  /*0730*/  STS [UR8+0x1c], R2 ;  /* 0x00001c02ff007988 */ /* 0x0007e40008000808 */
.L_x_11:
[----:B------:R-:W-:Y:S05]  /*0740*/  BSYNC.RECONVERGENT B0 ;  /* 0x0000000000007941 */ /* 0x000fea0003800200 */
.L_x_10:
[----:B------:R-:W-:Y:S04]  /*0750*/  BSSY.RECONVERGENT B1, `(.L_x_12) ;  /* 0x000001d000017945 */ /* 0x000fe80003800200 */
[----:B------:R-:W-:Y:S04]  /*0760*/  BSSY.RELIABLE B0, `(.L_x_13) ;  /* 0x0000018000007945 */ /* 0x000fe80003800100 */
[----:B------:R-:W-:Y:S05]  /*0770*/  @P3 BRA `(.L_x_14) ;  /* 0x00000000001c3947 */ /* 0x000fea0003800000 */
[----:B-123--:R-:W1:Y:S02]  /*0780*/  LDS R2, [UR8+0x34] ;  /* 0x00003408ff027984 */ /* 0x00ee640008000800 */
[----:B-1----:R-:W-:-:S05]  /*0790*/  LOP3.LUT R2, R2, 0x7, RZ, 0xb8, !PT ;  /* 0x0000000702027812 */ /* 0x002fca00078eb8ff */
[----:B------:R1:W-:Y:S01]  /*07a0*/  STS [UR8+0x34], R2 ;  /* 0x00003402ff007988 */ /* 0x0003e20008000808 */
[----:B------:R-:W-:Y:S05]  /*07b0*/  @P3 BRA `(.L_x_15) ;  /* 0x00000000001c3947 */ /* 0x000fea0003800000 */
[----:B-1----:R-:W1:Y:S02]  /*07c0*/  LDS R2, [UR8+0x34] ;  /* 0x00003408ff027984 */ /* 0x002e640008000800 */
[----:B-1----:R-:W-:-:S05]  /*07d0*/  LOP3.LUT R2, R2, 0x38, RZ, 0xb8, !PT ;  /* 0x0000003802027812 */ /* 0x002fca00078eb8ff */
[----:B------:R4:W-:Y:S02]  /*07e0*/  STS [UR8+0x34], R2 ;  /* 0x00003402ff007988 */ /* 0x0009e40008000808 */
.L_x_14:
[----:B------:R-:W-:Y:S05]  /*07f0*/  @P3 BRA `(.L_x_16) ;  /* 0x00000000001c3947 */ /* 0x000fea0003800000 */
[----:B-1234-:R-:W1:Y:S02]  /*0800*/  LDS R2, [UR8+0x8] ;  /* 0x00000808ff027984 */ /* 0x01ee640008000800 */
[----:B-1----:R-:W-:-:S05]  /*0810*/  LOP3.LUT R2, R2, 0x780, RZ, 0xb8, !PT ;  /* 0x0000078002027812 */ /* 0x002fca00078eb8ff */
[----:B------:R2:W-:Y:S02]  /*0820*/  STS [UR8+0x8], R2 ;  /* 0x00000802ff007988 */ /* 0x0005e40008000808 */
.L_x_15:
[----:B------:R-:W-:Y:S05]  /*0830*/  @P3 BRA `(.L_x_17) ;  /* 0x0000000000283947 */ /* 0x000fea0003800000 */
[----:B-12---:R-:W1:Y:S02]  /*0840*/  LDS R2, [UR8+0x8] ;  /* 0x00000808ff027984 */ /* 0x006e640008000800 */
[----:B-1----:R-:W-:-:S05]  /*0850*/  LOP3.LUT R2, R2, 0x1800, RZ, 0xb8, !PT ;  /* 0x0000180002027812 */ /* 0x002fca00078eb8ff */
[----:B------:R5:W-:Y:S02]  /*0860*/  STS [UR8+0x8], R2 ;  /* 0x00000802ff007988 */ /* 0x000be40008000808 */
.L_x_16:
[----:B------:R-:W-:Y:S05]  /*0870*/  @P3 BREAK.RELIABLE B0 ;  /* 0x0000000000003942 */ /* 0x000fea0003800100 */
[----:B------:R-:W-:Y:S05]  /*0880*/  @P3 BRA `(.L_x_18) ;  /* 0x0000000000243947 */ /* 0x000fea0003800000 */
[----:B-1-3--:R-:W1:Y:S01]  /*0890*/  LDS R3, [UR8+0x8] ;  /* 0x00000808ff037984 */ /* 0x00ae620008000800 */
[----:B--2-45:R-:W-:-:S05]  /*08a0*/  IMAD.MOV.U32 R2, RZ, RZ, 0x6000 ;  /* 0x00006000ff027424 */ /* 0x034fca00078e00ff */
[----:B-1----:R-:W-:-:S04]  /*08b0*/  LOP3.LUT R2, R3, 0x6000, R2, 0xd8, !PT ;  /* 0x0000600003027812 */ /* 0x002fc800078ed802 */
[----:B------:R-:W-:-:S05]  /*08c0*/  LOP3.LUT R2, R2, 0x400000, RZ, 0xb8, !PT ;  /* 0x0040000002027812 */ /* 0x000fca00078eb8ff */
[----:B------:R3:W-:Y:S02]  /*08d0*/  STS [UR8+0x8], R2 ;  /* 0x00000802ff007988 */ /* 0x0007e40008000808 */
.L_x_17:
[----:B------:R-:W-:Y:S05]  /*08e0*/  BSYNC.RELIABLE B0 ;  /* 0x0000000000007941 */ /* 0x000fea0003800100 */
.L_x_13:
[----:B-123--:R-:W1:Y:S02]  /*08f0*/  @!P3 LDS R2, [UR8+0x8] ;  /* 0x00000808ff02b984 */ /* 0x00ee640008000800 */
[----:B-1----:R-:W-:-:S05]  /*0900*/  @!P3 LOP3.LUT R2, R2, 0x8000, RZ, 0xb8, !PT ;  /* 0x000080000202b812 */ /* 0x002fca00078eb8ff */
[----:B------:R1:W-:Y:S02]  /*0910*/  @!P3 STS [UR8+0x8], R2 ;  /* 0x00000802ff00b988 */ /* 0x0003e40008000808 */
.L_x_18:
[----:B------:R-:W-:Y:S05]  /*0920*/  BSYNC.RECONVERGENT B1 ;  /* 0x0000000000017941 */ /* 0x000fea0003800200 */
.L_x_12:
[----:B------:R-:W-:Y:S05]  /*0930*/  WARPSYNC.ALL ;  /* 0x0000000000007948 */ /* 0x000fea0003800000 */
[----:B------:R-:W-:Y:S01]  /*0940*/  NOP ;  /* 0x0000000000007918 */ /* 0x000fe20000000000 */
[----:B------:R-:W-:Y:S05]  /*0950*/  @P0 BRA `(.L_x_19) ;  /* 0x0000000000300947 */ /* 0x000fea0003800000 */
[----:B-12345:R-:W1:Y:S01]  /*0960*/  S2R R2, SR_LANEID ;  /* 0x0000000000027919 */ /* 0x03ee620000000000 */
[----:B------:R-:W-:Y:S05]  /*0970*/  WARPSYNC.ALL ;  /* 0x0000000000007948 */ /* 0x000fea0003800000 */
[----:B------:R-:W-:Y:S01]  /*0980*/  NOP ;  /* 0x0000000000007918 */ /* 0x000fe20000000000 */
[----:B-1----:R-:W-:-:S05]  /*0990*/  IMAD.SHL.U32 R7, R2, 0x4, RZ ;  /* 0x0000000402077824 */ /* 0x002fca00078e00ff */
[----:B------:R-:W1:Y:S01]  /*09a0*/  LDS R9, [R7+UR8] ;  /* 0x0000000807097984 */ /* 0x000e620008000800 */
[----:B------:R-:W-:-:S05]  /*09b0*/  IADD3 R2, P1, PT, R7, UR24, RZ ;  /* 0x0000001807027c10 */ /* 0x000fca000ff3e0ff */
[----:B------:R-:W-:-:S05]  /*09c0*/  IMAD.X R3, RZ, RZ, UR25, P1 ;  /* 0x00000019ff037e24 */ /* 0x000fca00088e06ff */
[----:B-1----:R1:W2:Y:S01]  /*09d0*/  ATOMG.E.EXCH.STRONG.GPU PT, RZ, [R2], R9 ;  /* 0x0000000902ff73a8 */ /* 0x0022a200041ee100 */
[----:B------:R-:W-:-:S04]  /*09e0*/  DEPBAR {5,4,3,2,1,0} ;  /* 0x0000003f0000791a */ /* 0x000fc80000000000 */
[----:B------:R-:W3:Y:S02]  /*09f0*/  CCTL.E.C.LDCU.IV.DEEP [UR24] ;  /* 0x0000000018007540 */ /* 0x000ee40009c08000 */
[----:B---3--:R1:W-:Y:S01]  /*0a00*/  UTMACCTL.IV [UR24] ;  /* 0x00000000180079b9 */ /* 0x0083e20008000000 */
[----:B------:R-:W-:Y:S01]  /*0a10*/  NOP ;  /* 0x0000000000007918 */ /* 0x000fe20000000000 */
.L_x_19:
[----:B------:R-:W-:Y:S05]  /*0a20*/  @P0 BRA `(.L_x_20) ;  /* 0x00000000000c0947 */ /* 0x000fea0003800000 */
[----:B------:R0:W-:Y:S01]  /*0a30*/  UTMACMDFLUSH ;  /* 0x00000000000079b7 */ /* 0x0001e20000000000 */
[----:B------:R-:W-:Y:S05]  /*0a40*/  @P0 BRA `(.L_x_20) ;  /* 0x0000000000040947 */ /* 0x000fea0003800000 */
[----:B------:R-:W-:-:S04]  /*0a50*/  DEPBAR.LE SB0, 0x0 ;  /* 0x000080000000791a */ /* 0x000fc80000000000 */
.L_x_20:
[----:B------:R-:W-:Y:S05]  /*0a60*/  WARPSYNC.ALL ;  /* 0x0000000000007948 */ /* 0x000fea0003800000 */
[----:B------:R-:W-:Y:S01]  /*0a70*/  NOP ;  /* 0x0000000000007918 */ /* 0x000fe20000000000 */
[----:B--2---:R-:W-:Y:S06]  /*0a80*/  BAR.SYNC.DEFER_BLOCKING 0x0 ;  /* 0x0000000000007b1d */ /* 0x004fec0000010000 */
[----:B------:R-:W-:Y:S02]  /*0a90*/  BSSY.RECONVERGENT B1, `(.L_x_21) ;  /* 0x000000b000017945 */ /* 0x000fe40003800200 */
[----:B------:R-:W-:Y:S06]  /*0aa0*/  BAR.SYNC.DEFER_BLOCKING 0x0 ;  /* 0x0000000000007b1d */ /* 0x000fec0000010000 */
[----:B------:R2:W-:Y:S01]  /*0ab0*/  @!P0 STS [R4], RZ ;  /* 0x000000ff04008388 */ /* 0x0005e20000000800 */
[----:B------:R-:W-:Y:S01]  /*0ac0*/  NOP ;  /* 0x0000000000007918 */ /* 0x000fe20000000000 */
[----:B------:R-:W-:Y:S05]  /*0ad0*/  @P3 BRA `(.L_x_22) ;  /* 0x0000000000183947 */ /* 0x000fea0003800000 */
[----:B-1-345:R-:W1:Y:S01]  /*0ae0*/  LDS R2, [UR8+0x8] ;  /* 0x00000808ff027984 */ /* 0x03ae620008000800 */
[----:B------:R-:W3:Y:S01]  /*0af0*/  LDC.64 R8, c[0x0][0x388] ;  /* 0x0000e200ff087b82 */ /* 0x000ee20000000a00 */
[----:B------:R-:W-:Y:S02]  /*0b00*/  IMAD.MOV.U32 R3, RZ, RZ, 0x70 ;  /* 0x00000070ff037424 */ /* 0x000fe400078e00ff */
[----:B---3--:R3:W-:Y:S03]  /*0b10*/  STS.64 [UR8], R8 ;  /* 0x00000008ff007988 */ /* 0x0087e60008000a08 */
[----:B-1----:R-:W-:-:S05]  /*0b20*/  LOP3.LUT R2, R2, 0x10, R3, 0xd8, !PT ;  /* 0x0000001002027812 */ /* 0x002fca00078ed803 */
[----:B------:R3:W-:Y:S02]  /*0b30*/  STS [UR8+0x8], R2 ;  /* 0x00000802ff007988 */ /* 0x0007e40008000808 */
.L_x_22:
[----:B-1----:R-:W-:Y:S05]  /*0b40*/  BSYNC.RECONVERGENT B1 ;  /* 0x0000000000017941 */ /* 0x002fea0003800200 */
.L_x_21:
[----:B------:R-:W-:Y:S04]  /*0b50*/  BSSY.RECONVERGENT B2, `(.L_x_23) ;  /* 0x000000f000027945 */ /* 0x000fe80003800200 */
[----:B------:R-:W-:Y:S04]  /*0b60*/  BSSY.RELIABLE B1, `(.L_x_24) ;  /* 0x000000c000017945 */ /* 0x000fe80003800100 */
[----:B------:R-:W-:Y:S05]  /*0b70*/  @P3 BRA `(.L_x_25) ;  /* 0x0000000000283947 */ /* 0x000fea0003800000 */
[----:B---345:R-:W1:Y:S01]  /*0b80*/  LDS R2, [UR8+0x34] ;  /* 0x00003408ff027984 */ /* 0x038e620008000800 */
[----:B------:R-:W-:Y:S01]  /*0b90*/  IMAD.MOV.U32 R3, RZ, RZ, 0x7f000000 ;  /* 0x7f000000ff037424 */ /* 0x000fe200078e00ff */
[----:B------:R-:W-:Y:S05]  /*0ba0*/  @P3 BREAK.RELIABLE B1 ;  /* 0x0000000000013942 */ /* 0x000fea0003800100 */
[----:B-1----:R-:W-:-:S05]  /*0bb0*/  LOP3.LUT R2, R2, 0xff000000, R3, 0xb8, !PT ;  /* 0xff00000002027812 */ /* 0x002fca00078eb803 */
[----:B------:R1:W-:Y:S01]  /*0bc0*/  STS [UR8+0x34], R2 ;  /* 0x00003402ff007988 */ /* 0x0003e20008000808 */
[----:B------:R-:W-:Y:S05]  /*0bd0*/  @P3 BRA `(.L_x_26) ;  /* 0x0000000000183947 */ /* 0x000fea0003800000 */
[----:B-1----:R-:W1:Y:S01]  /*0be0*/  LDS R2, [UR8+0x38] ;  /* 0x00003808ff027984 */ /* 0x002e620008000800 */
[----:B------:R-:W-:-:S05]  /*0bf0*/  IMAD.MOV.U32 R3, RZ, RZ, 0x7f ;  /* 0x0000007fff037424 */ /* 0x000fca00078e00ff */
[----:B-1----:R-:W-:-:S05]  /*0c00*/  LOP3.LUT R2, R2, 0xff, R3, 0xb8, !PT ;  /* 0x000000ff02027812 */ /* 0x002fca00078eb803 */
[----:B------:R1:W-:Y:S02]  /*0c10*/  STS [UR8+0x38], R2 ;  /* 0x00003802ff007988 */ /* 0x0003e40008000808 */
.L_x_25:
[----:B------:R-:W-:Y:S05]  /*0c20*/  BSYNC.RELIABLE B1 ;  /* 0x0000000000017941 */ /* 0x000fea0003800100 */
.L_x_24:
[----:B------:R1:W-:Y:S02]  /*0c30*/  @!P3 STS [UR8+0x20], R5 ;  /* 0x00002005ff00b988 */ /* 0x0003e40008000808 */
.L_x_26:
[----:B------:R-:W-:Y:S05]  /*0c40*/  BSYNC.RECONVERGENT B2 ;  /* 0x0000000000027941 */ /* 0x000fea0003800200 */
.L_x_23:
[----:B------:R-:W-:Y:S05]  /*0c50*/  WARPSYNC.ALL ;  /* 0x0000000000007948 */ /* 0x000fea0003800000 */
[----:B------:R-:W-:Y:S01]  /*0c60*/  NOP ;  /* 0x0000000000007918 */ /* 0x000fe20000000000 */
[----:B-1----:R-:W1:Y:S01]  /*0c70*/  LDC R5, c[0x0][0x39c] ;  /* 0x0000e700ff057b82 */ /* 0x002e620000000800 */
[----:B------:R-:W-:Y:S01]  /*0c80*/  BSSY.RECONVERGENT B2, `(.L_x_27) ;  /* 0x000000b000027945 */ /* 0x000fe20003800200 */
[----:B-1----:R-:W-:-:S03]  /*0c90*/  VIADD R5, R5, 0xffffffff ;  /* 0xffffffff05057836 */ /* 0x002fc60000000000 */
[----:B------:R-:W-:Y:S05]  /*0ca0*/  @P3 BRA `(.L_x_28) ;  /* 0x0000000000203947 */ /* 0x000fea0003800000 */
[----:B---345:R-:W1:Y:S01]  /*0cb0*/  LDS R2, [UR8+0x1c] ;  /* 0x00001c08ff027984 */ /* 0x038e620008000800 */
[----:B------:R-:W3:Y:S03]  /*0cc0*/  LDC.64 R8, c[0x0][0x3b0] ;  /* 0x0000ec00ff087b82 */ /* 0x000ee60000000a00 */
[----:B------:R4:W-:Y:S01]  /*0cd0*/  STS [UR8+0x24], R5 ;  /* 0x00002405ff007988 */ /* 0x0009e20008000808 */
[--C-:B---3--:R-:W-:Y:S02]  /*0ce0*/  SHF.R.U32.HI R7, RZ, 0x4, R9.reuse ;  /* 0x00000004ff077819 */ /* 0x108fe40000011609 */
[----:B------:R-:W-:-:S05]  /*0cf0*/  SHF.R.U64 R3, R8, 0x4, R9 ;  /* 0x0000000408037819 */ /* 0x000fca0000001209 */
[----:B------:R4:W-:Y:S01]  /*0d00*/  STS [UR8+0xc], R3 ;  /* 0x00000c03ff007988 */ /* 0x0009e20008000808 */
[----:B-1----:R-:W-:-:S05]  /*0d10*/  LOP3.LUT R2, R2, 0xf, R7, 0xb8, !PT ;  /* 0x0000000f02027812 */ /* 0x002fca00078eb807 */
[----:B------:R4:W-:Y:S02]  /*0d20*/  STS [UR8+0x1c], R2 ;  /* 0x00001c02ff007988 */ /* 0x0009e40008000808 */
.L_x_28:
[----:B------:R-:W-:Y:S05]  /*0d30*/  BSYNC.RECONVERGENT B2 ;  /* 0x0000000000027941 */ /* 0x000fea0003800200 */
.L_x_27:
[----:B------:R-:W-:Y:S04]  /*0d40*/  BSSY.RECONVERGENT B3, `(.L_x_29) ;  /* 0x000001d000037945 */ /* 0x000fe80003800200 */
[----:B------:R-:W-:Y:S04]  /*0d50*/  BSSY.RELIABLE B2, `(.L_x_30) ;  /* 0x0000018000027945 */ /* 0x000fe80003800100 */
[----:B------:R-:W-:Y:S05]  /*0d60*/  @P3 BRA `(.L_x_31) ;  /* 0x00000000001c3947 */ /* 0x000fea0003800000 */
[----:B---345:R-:W1:Y:S02]  /*0d70*/  LDS R2, [UR8+0x34] ;  /* 0x00003408ff027984 */ /* 0x038e640008000800 */
[----:B-1----:R-:W-:-:S05]  /*0d80*/  LOP3.LUT R2, R2, 0x7, RZ, 0xb8, !PT ;  /* 0x0000000702027812 */ /* 0x002fca00078eb8ff */
[----:B------:R1:W-:Y:S01]  /*0d90*/  STS [UR8+0x34], R2 ;  /* 0x00003402ff007988 */ /* 0x0003e20008000808 */
[----:B------:R-:W-:Y:S05]  /*0da0*/  @P3 BRA `(.L_x_32) ;  /* 0x00000000001c3947 */ /* 0x000fea0003800000 */
[----:B-1----:R-:W1:Y:S02]  /*0db0*/  LDS R2, [UR8+0x34] ;  /* 0x00003408ff027984 */ /* 0x002e640008000800 */
[----:B-1----:R-:W-:-:S05]  /*0dc0*/  LOP3.LUT R2, R2, 0x38, RZ, 0xb8, !PT ;  /* 0x0000003802027812 */ /* 0x002fca00078eb8ff */
[----:B------:R1:W-:Y:S02]  /*0dd0*/  STS [UR8+0x34], R2 ;  /* 0x00003402ff007988 */ /* 0x0003e40008000808 */
.L_x_31:
[----:B------:R-:W-:Y:S05]  /*0de0*/  @P3 BRA `(.L_x_33) ;  /* 0x00000000001c3947 */ /* 0x000fea0003800000 */
[----:B-1-345:R-:W1:Y:S02]  /*0df0*/  LDS R2, [UR8+0x8] ;  /* 0x00000808ff027984 */ /* 0x03ae640008000800 */
[----:B-1----:R-:W-:-:S05]  /*0e00*/  LOP3.LUT R2, R2, 0x780, RZ, 0xb8, !PT ;  /* 0x0000078002027812 */ /* 0x002fca00078eb8ff */
[----:B------:R3:W-:Y:S02]  /*0e10*/  STS [UR8+0x8], R2 ;  /* 0x00000802ff007988 */ /* 0x0007e40008000808 */
.L_x_32:
[----:B------:R-:W-:Y:S05]  /*0e20*/  @P3 BRA `(.L_x_34) ;  /* 0x0000000000283947 */ /* 0x000fea0003800000 */
[----:B-1-3--:R-:W1:Y:S02]  /*0e30*/  LDS R2, [UR8+0x8] ;  /* 0x00000808ff027984 */ /* 0x00ae640008000800 */
[----:B-1----:R-:W-:-:S05]  /*0e40*/  LOP3.LUT R2, R2, 0x1800, RZ, 0xb8, !PT ;  /* 0x0000180002027812 */ /* 0x002fca00078eb8ff */
[----:B------:R1:W-:Y:S02]  /*0e50*/  STS [UR8+0x8], R2 ;  /* 0x00000802ff007988 */ /* 0x0003e40008000808 */
.L_x_33:
[----:B------:R-:W-:Y:S05]  /*0e60*/  @P3 BREAK.RELIABLE B2 ;  /* 0x0000000000023942 */ /* 0x000fea0003800100 */
[----:B------:R-:W-:Y:S05]  /*0e70*/  @P3 BRA `(.L_x_35) ;  /* 0x0000000000243947 */ /* 0x000fea0003800000 */
[----:B-1-345:R-:W1:Y:S01]  /*0e80*/  LDS R2, [UR8+0x8] ;  /* 0x00000808ff027984 */ /* 0x03ae620008000800 */
[----:B------:R-:W-:-:S05]  /*0e90*/  IMAD.MOV.U32 R3, RZ, RZ, 0x6000 ;  /* 0x00006000ff037424 */ /* 0x000fca00078e00ff */
[----:B-1----:R-:W-:-:S04]  /*0ea0*/  LOP3.LUT R2, R2, 0x6000, R3, 0xd8, !PT ;  /* 0x0000600002027812 */ /* 0x002fc800078ed803 */
[----:B------:R-:W-:-:S05]  /*0eb0*/  LOP3.LUT R2, R2, 0x400000, RZ, 0xb8, !PT ;  /* 0x0040000002027812 */ /* 0x000fca00078eb8ff */
[----:B------:R4:W-:Y:S02]  /*0ec0*/  STS [UR8+0x8], R2 ;  /* 0x00000802ff007988 */ /* 0x0009e40008000808 */
.L_x_34:
[----:B------:R-:W-:Y:S05]  /*0ed0*/  BSYNC.RELIABLE B2 ;  /* 0x0000000000027941 */ /* 0x000fea0003800100 */
.L_x_30:
[----:B-1-34-:R-:W1:Y:S02]  /*0ee0*/  @!P3 LDS R2, [UR8+0x8] ;  /* 0x00000808ff02b984 */ /* 0x01ae640008000800 */
[----:B-1----:R-:W-:-:S05]  /*0ef0*/  @!P3 LOP3.LUT R2, R2, 0x8000, RZ, 0xb8, !PT ;  /* 0x000080000202b812 */ /* 0x002fca00078eb8ff */
[----:B------:R1:W-:Y:S02]  /*0f00*/  @!P3 STS [UR8+0x8], R2 ;  /* 0x00000802ff00b988 */ /* 0x0003e40008000808 */
.L_x_35:
[----:B------:R-:W-:Y:S05]  /*0f10*/  BSYNC.RECONVERGENT B3 ;  /* 0x0000000000037941 */ /* 0x000fea0003800200 */
.L_x_29:
[----:B------:R-:W-:Y:S05]  /*0f20*/  WARPSYNC.ALL ;  /* 0x0000000000007948 */ /* 0x000fea0003800000 */
[----:B------:R-:W-:Y:S01]  /*0f30*/  NOP ;  /* 0x0000000000007918 */ /* 0x000fe20000000000 */
[----:B------:R-:W-:-:S04]  /*0f40*/  UIADD3 UR5, UPT, UPT, UR4, 0x80, URZ ;  /* 0x0000008004057890 */ /* 0x000fc8000fffe0ff */
[----:B------:R-:W-:-:S04]  /*0f50*/  UIADD3 UR26, UP0, UPT, UR5, UR20, URZ ;  /* 0x00000014051a7290 */ /* 0x000fc8000ff1e0ff */
[----:B------:R-:W-:Y:S01]  /*0f60*/  ULEA.HI.X.SX32 UR27, UR5, UR21, 0x1, UP0 ;  /* 0x00000015051b7291 */ /* 0x000fe200080f0eff */
[----:B------:R-:W-:Y:S11]  /*0f70*/  @P0 BRA `(.L_x_36) ;  /* 0x0000000000300947 */ /* 0x000ff60003800000 */
[----:B-1-345:R-:W1:Y:S01]  /*0f80*/  S2R R2, SR_LANEID ;  /* 0x0000000000027919 */ /* 0x03ae620000000000 */
[----:B------:R-:W-:Y:S05]  /*0f90*/  WARPSYNC.ALL ;  /* 0x0000000000007948 */ /* 0x000fea0003800000 */
[----:B------:R-:W-:Y:S01]  /*0fa0*/  NOP ;  /* 0x0000000000007918 */ /* 0x000fe20000000000 */
[----:B-1----:R-:W-:-:S05]  /*0fb0*/  IMAD.SHL.U32 R8, R2, 0x4, RZ ;  /* 0x0000000402087824 */ /* 0x002fca00078e00ff */
[----:B------:R-:W1:Y:S01]  /*0fc0*/  LDS R7, [R8+UR8] ;  /* 0x0000000808077984 */ /* 0x000e620008000800 */
[----:B------:R-:W-:-:S05]  /*0fd0*/  IADD3 R2, P1, PT, R8, UR26, RZ ;  /* 0x0000001a08027c10 */ /* 0x000fca000ff3e0ff */
[----:B------:R-:W-:-:S05]  /*0fe0*/  IMAD.X R3, RZ, RZ, UR27, P1 ;  /* 0x0000001bff037e24 */ /* 0x000fca00088e06ff */
[----:B-1----:R1:W3:Y:S01]  /*0ff0*/  ATOMG.E.EXCH.STRONG.GPU PT, RZ, [R2], R7 ;  /* 0x0000000702ff73a8 */ /* 0x0022e200041ee100 */
[----:B------:R-:W-:-:S04]  /*1000*/  DEPBAR {5,4,3,2,1,0} ;  /* 0x0000003f0000791a */ /* 0x000fc80000000000 */
[----:B------:R-:W4:Y:S02]  /*1010*/  CCTL.E.C.LDCU.IV.DEEP [UR26] ;  /* 0x000000001a007540 */ /* 0x000f240009c08000 */
[----:B----4-:R1:W-:Y:S01]  /*1020*/  UTMACCTL.IV [UR26] ;  /* 0x000000001a0079b9 */ /* 0x0103e20008000000 */
[----:B------:R-:W-:Y:S01]  /*1030*/  NOP ;  /* 0x0000000000007918 */ /* 0x000fe20000000000 */
.L_x_36:
[----:B------:R-:W-:Y:S05]  /*1040*/  @P0 BRA `(.L_x_37) ;  /* 0x00000000000c0947 */ /* 0x000fea0003800000 */
[----:B------:R0:W-:Y:S01]  /*1050*/  UTMACMDFLUSH ;  /* 0x00000000000079b7 */ /* 0x0001e20000000000 */
[----:B------:R-:W-:Y:S05]  /*1060*/  @P0 BRA `(.L_x_37) ;  /* 0x0000000000040947 */ /* 0x000fea0003800000 */
[----:B------:R-:W-:-:S04]  /*1070*/  DEPBAR.LE SB0, 0x0 ;  /* 0x000080000000791a */ /* 0x000fc80000000000 */
.L_x_37:
[----:B------:R-:W-:Y:S05]  /*1080*/  WARPSYNC.ALL ;  /* 0x0000000000007948 */ /* 0x000fea0003800000 */
[----:B------:R-:W-:Y:S01]  /*1090*/  NOP ;  /* 0x0000000000007918 */ /* 0x000fe20000000000 */
[----:B---3--:R-:W-:Y:S06]  /*10a0*/  BAR.SYNC.DEFER_BLOCKING 0x0 ;  /* 0x0000000000007b1d */ /* 0x008fec0000010000 */
[----:B------:R-:W-:Y:S02]  /*10b0*/  BSSY.RECONVERGENT B3, `(.L_x_38) ;  /* 0x000000b000037945 */ /* 0x000fe40003800200 */
[----:B------:R-:W-:Y:S06]  /*10c0*/  BAR.SYNC.DEFER_BLOCKING 0x0 ;  /* 0x0000000000007b1d */ /* 0x000fec0000010000 */
[----:B------:R3:W-:Y:S01]  /*10d0*/  @!P0 STS [R4], RZ ;  /* 0x000000ff04008388 */ /* 0x0007e20000000800 */
[----:B------:R-:W-:Y:S01]  /*10e0*/  NOP ;  /* 0x0000000000007918 */ /* 0x000fe20000000000 */
[----:B------:R-:W-:Y:S05]  /*10f0*/  @P3 BRA `(.L_x_39) ;  /* 0x0000000000183947 */ /* 0x000fea0003800000 */
[----:B-1--45:R-:W1:Y:S01]  /*1100*/  LDS R2, [UR8+0x8] ;  /* 0x00000808ff027984 */ /* 0x032e620008000800 */
[----:B------:R-:W4:Y:S01]  /*1110*/  LDC.64 R8, c[0x0][0x390] ;  /* 0x0000e400ff087b82 */ /* 0x000f220000000a00 */
[----:B------:R-:W-:Y:S02]  /*1120*/  IMAD.MOV.U32 R3, RZ, RZ, 0x70 ;  /* 0x00000070ff037424 */ /* 0x000fe400078e00ff */
[----:B----4-:R4:W-:Y:S03]  /*1130*/  STS.64 [UR8], R8 ;  /* 0x00000008ff007988 */ /* 0x0109e60008000a08 */
[----:B-1----:R-:W-:-:S05]  /*1140*/  LOP3.LUT R2, R2, 0x10, R3, 0xd8, !PT ;  /* 0x0000001002027812 */ /* 0x002fca00078ed803 */
[----:B------:R4:W-:Y:S02]  /*1150*/  STS [UR8+0x8], R2 ;  /* 0x00000802ff007988 */ /* 0x0009e40008000808 */
.L_x_39:
[----:B-1----:R-:W-:Y:S05]  /*1160*/  BSYNC.RECONVERGENT B3 ;  /* 0x0000000000037941 */ /* 0x002fea0003800200 */
.L_x_38:
[----:B------:R-:W-:Y:S04]  /*1170*/  BSSY.RECONVERGENT B4, `(.L_x_40) ;  /* 0x0000033000047945 */ /* 0x000fe80003800200 */
[----:B------:R-:W-:Y:S04]  /*1180*/  BSSY.RELIABLE B3, `(.L_x_41) ;  /* 0x000002e000037945 */ /* 0x000fe80003800100 */
[----:B------:R-:W-:Y:S05]  /*1190*/  @P3 BRA `(.L_x_42) ;  /* 0x0000000000243947 */ /* 0x000fea0003800000 */
[----:B----45:R-:W1:Y:S01]  /*11a0*/  LDS R2, [UR8+0x34] ;  /* 0x00003408ff027984 */ /* 0x030e620008000800 */
[----:B------:R-:W-:-:S05]  /*11b0*/  IMAD.MOV.U32 R3, RZ, RZ, 0x7f000000 ;  /* 0x7f000000ff037424 */ /* 0x000fca00078e00ff */
[----:B-1----:R-:W-:-:S05]  /*11c0*/  LOP3.LUT R2, R2, 0xff000000, R3, 0xb8, !PT ;  /* 0xff00000002027812 */ /* 0x002fca00078eb803 */
[----:B------:R1:W-:Y:S01]  /*11d0*/  STS [UR8+0x34], R2 ;  /* 0x00003402ff007988 */ /* 0x0003e20008000808 */
[----:B------:R-:W-:Y:S05]  /*11e0*/  @P3 BRA `(.L_x_43) ;  /* 0x0000000000183947 */ /* 0x000fea0003800000 */
[----:B-1----:R-:W1:Y:S01]  /*11f0*/  LDS R2, [UR8+0x38] ;  /* 0x00003808ff027984 */ /* 0x002e620008000800 */
[----:B------:R-:W-:-:S05]  /*1200*/  IMAD.MOV.U32 R3, RZ, RZ, 0x7f ;  /* 0x0000007fff037424 */ /* 0x000fca00078e00ff */
[----:B-1----:R-:W-:-:S05]  /*1210*/  LOP3.LUT R2, R2, 0xff, R3, 0xb8, !PT ;  /* 0x000000ff02027812 */ /* 0x002fca00078eb803 */
[----:B------:R1:W-:Y:S02]  /*1220*/  STS [UR8+0x38], R2 ;  /* 0x00003802ff007988 */ /* 0x0003e40008000808 */
.L_x_42:
[----:B------:R-:W-:Y:S05]  /*1230*/  @P3 BRA `(.L_x_44) ;  /* 0x00000000000c3947 */ /* 0x000fea0003800000 */
[----:B------:R1:W-:Y:S02]  /*1240*/  STS [UR8+0x20], R5 ;  /* 0x00002005ff007988 */ /* 0x0003e40008000808 */
.L_x_43:
[----:B------:R-:W-:Y:S05]  /*1250*/  @P3 BRA `(.L_x_45) ;  /* 0x0000000000243947 */ /* 0x000fea0003800000 */
[----:B------:R1:W-:Y:S02]  /*1260*/  STS [UR8+0x24], R6 ;  /* 0x00002406ff007988 */ /* 0x0003e40008000808 */
.L_x_44:
[----:B------:R-:W-:Y:S05]  /*1270*/  @P3 BRA `(.L_x_46) ;  /* 0x00000000002c3947 */ /* 0x000fea0003800000 */
[----:B-1--45:R-:W1:Y:S01]  /*1280*/  LDS R2, [UR8+0x1c] ;  /* 0x00001c08ff027984 */ /* 0x032e620008000800 */
[----:B------:R-:W4:Y:S02]  /*1290*/  LDC.64 R6, c[0x0][0x3b8] ;  /* 0x0000ee00ff067b82 */ /* 0x000f240000000a00 */
[--C-:B----4-:R-:W-:Y:S02]  /*12a0*/  SHF.R.U32.HI R5, RZ, 0x4, R7.reuse ;  /* 0x00000004ff057819 */ /* 0x110fe40000011607 */
[----:B------:R-:W-:-:S05]  /*12b0*/  SHF.R.U64 R3, R6, 0x4, R7 ;  /* 0x0000000406037819 */ /* 0x000fca0000001207 */
[----:B------:R4:W-:Y:S01]  /*12c0*/  STS [UR8+0xc], R3 ;  /* 0x00000c03ff007988 */ /* 0x0009e20008000808 */
[----:B-1----:R-:W-:-:S05]  /*12d0*/  LOP3.LUT R2, R2, 0xf, R5, 0xb8, !PT ;  /* 0x0000000f02027812 */ /* 0x002fca00078eb805 */
[----:B------:R4:W-:Y:S02]  /*12e0*/  STS [UR8+0x1c], R2 ;  /* 0x00001c02ff007988 */ /* 0x0009e40008000808 */
.L_x_45:
[----:B------:R-:W-:Y:S05]  /*12f0*/  @P3 BRA `(.L_x_47) ;  /* 0x00000000001c3947 */ /* 0x000fea0003800000 */
[----:B-1--45:R-:W1:Y:S02]  /*1300*/  LDS R2, [UR8+0x34] ;  /* 0x00003408ff027984 */ /* 0x032e640008000800 */
[----:B-1----:R-:W-:-:S05]  /*1310*/  LOP3.LUT R2, R2, 0x7, RZ, 0xb8, !PT ;  /* 0x0000000702027812 */ /* 0x002fca00078eb8ff */
[----:B------:R1:W-:Y:S02]  /*1320*/  STS [UR8+0x34], R2 ;  /* 0x00003402ff007988 */ /* 0x0003e40008000808 */
.L_x_46:
[----:B------:R-:W-:Y:S05]  /*1330*/  @P3 BRA `(.L_x_48) ;  /* 0x00000000001c3947 */ /* 0x000fea0003800000 */
[----:B-1--45:R-:W1:Y:S02]  /*1340*/  LDS R2, [UR8+0x34] ;  /* 0x00003408ff027984 */ /* 0x032e640008000800 */
[----:B-1----:R-:W-:-:S05]  /*1350*/  LOP3.LUT R2, R2, 0x38, RZ, 0xb8, !PT ;  /* 0x0000003802027812 */ /* 0x002fca00078eb8ff */
[----:B------:R1:W-:Y:S02]  /*1360*/  STS [UR8+0x34], R2 ;  /* 0x00003402ff007988 */ /* 0x0003e40008000808 */
.L_x_47:
[----:B------:R-:W-:Y:S05]  /*1370*/  @P3 BRA `(.L_x_49) ;  /* 0x00000000001c3947 */ /* 0x000fea0003800000 */
[----:B-1--45:R-:W1:Y:S02]  /*1380*/  LDS R2, [UR8+0x8] ;  /* 0x00000808ff027984 */ /* 0x032e640008000800 */
[----:B-1----:R-:W-:-:S05]  /*1390*/  LOP3.LUT R2, R2, 0x780, RZ, 0xb8, !PT ;  /* 0x0000078002027812 */ /* 0x002fca00078eb8ff */
[----:B------:R1:W-:Y:S02]  /*13a0*/  STS [UR8+0x8], R2 ;  /* 0x00000802ff007988 */ /* 0x0003e40008000808 */
.L_x_48:
[----:B------:R-:W-:Y:S05]  /*13b0*/  @P3 BRA `(.L_x_50) ;  /* 0x0000000000283947 */ /* 0x000fea0003800000 */
[----:B-1--45:R-:W1:Y:S02]  /*13c0*/  LDS R2, [UR8+0x8] ;  /* 0x00000808ff027984 */ /* 0x032e640008000800 */
[----:B-1----:R-:W-:-:S05]  /*13d0*/  LOP3.LUT R2, R2, 0x1800, RZ, 0xb8, !PT ;  /* 0x0000180002027812 */ /* 0x002fca00078eb8ff */
[----:B------:R1:W-:Y:S02]  /*13e0*/  STS [UR8+0x8], R2 ;  /* 0x00000802ff007988 */ /* 0x0003e40008000808 */
.L_x_49:
[----:B------:R-:W-:Y:S05]  /*13f0*/  @P3 BREAK.RELIABLE B3 ;  /* 0x0000000000033942 */ /* 0x000fea0003800100 */
[----:B------:R-:W-:Y:S05]  /*1400*/  @P3 BRA `(.L_x_51) ;  /* 0x0000000000243947 */ /* 0x000fea0003800000 */
[----:B-1--45:R-:W1:Y:S01]  /*1410*/  LDS R2, [UR8+0x8] ;  /* 0x00000808ff027984 */ /* 0x032e620008000800 */
[----:B------:R-:W-:-:S05]  /*1420*/  IMAD.MOV.U32 R3, RZ, RZ, 0x6000 ;  /* 0x00006000ff037424 */ /* 0x000fca00078e00ff */
[----:B-1----:R-:W-:-:S04]  /*1430*/  LOP3.LUT R2, R2, 0x6000, R3, 0xd8, !PT ;  /* 0x0000600002027812 */ /* 0x002fc800078ed803 */
[----:B------:R-:W-:-:S05]  /*1440*/  LOP3.LUT R2, R2, 0x400000, RZ, 0xb8, !PT ;  /* 0x0040000002027812 */ /* 0x000fca00078eb8ff */
[----:B------:R1:W-:Y:S02]  /*1450*/  STS [UR8+0x8], R2 ;  /* 0x00000802ff007988 */ /* 0x0003e40008000808 */
.L_x_50:
[----:B------:R-:W-:Y:S05]  /*1460*/  BSYNC.RELIABLE B3 ;  /* 0x0000000000037941 */ /* 0x000fea0003800100 */
.L_x_41:
[----:B-1--45:R-:W1:Y:S02]  /*1470*/  @!P3 LDS R2, [UR8+0x8] ;  /* 0x00000808ff02b984 */ /* 0x032e640008000800 */
[----:B-1----:R-:W-:-:S05]  /*1480*/  @!P3 LOP3.LUT R2, R2, 0x8000, RZ, 0xb8, !PT ;  /* 0x000080000202b812 */ /* 0x002fca00078eb8ff */
[----:B------:R1:W-:Y:S02]  /*1490*/  @!P3 STS [UR8+0x8], R2 ;  /* 0x00000802ff00b988 */ /* 0x0003e40008000808 */
.L_x_51:
[----:B------:R-:W-:Y:S05]  /*14a0*/  BSYNC.RECONVERGENT B4 ;  /* 0x0000000000047941 */ /* 0x000fea0003800200 */
.L_x_40:
[----:B------:R-:W-:Y:S05]  /*14b0*/  WARPSYNC.ALL ;  /* 0x0000000000007948 */ /* 0x000fea0003800000 */
[----:B------:R-:W-:Y:S01]  /*14c0*/  NOP ;  /* 0x0000000000007918 */ /* 0x000fe20000000000 */
[----:B------:R-:W-:-:S04]  /*14d0*/  UIADD3 UR4, UPT, UPT, UR4, 0x100, URZ ;  /* 0x0000010004047890 */ /* 0x000fc8000fffe0ff */
[----:B------:R-:W-:-:S04]  /*14e0*/  UIADD3 UR20, UP0, UPT, UR4, UR20, URZ ;  /* 0x0000001404147290 */ /* 0x000fc8000ff1e0ff */
[----:B------:R-:W-:Y:S01]  /*14f0*/  ULEA.HI.X.SX32 UR21, UR4, UR21, 0x1, UP0 ;  /* 0x0000001504157291 */ /* 0x000fe200080f0eff */
[----:B------:R-:W-:Y:S11]  /*1500*/  @P0 BRA `(.L_x_52) ;  /* 0x0000000000300947 */ /* 0x000ff60003800000 */
[----:B-1--45:R-:W1:Y:S01]  /*1510*/  S2R R2, SR_LANEID ;  /* 0x0000000000027919 */ /* 0x032e620000000000 */
[----:B------:R-:W-:Y:S05]  /*1520*/  WARPSYNC.ALL ;  /* 0x0000000000007948 */ /* 0x000fea0003800000 */
[----:B------:R-:W-:Y:S01]  /*1530*/  NOP ;  /* 0x0000000000007918 */ /* 0x000fe20000000000 */
[----:B-123--:R-:W-:-:S05]  /*1540*/  IMAD.SHL.U32 R4, R2, 0x4, RZ ;  /* 0x0000000402047824 */ /* 0x00efca00078e00ff */
        /* <DEDUP_REMOVED lines=8> */
.L_x_52:
[----:B------:R-:W-:Y:S05]  /*15d0*/  @P0 BRA `(.L_x_53) ;  /* 0x00000000000c0947 */ /* 0x000fea0003800000 */
[----:B------:R0:W-:Y:S01]  /*15e0*/  UTMACMDFLUSH ;  /* 0x00000000000079b7 */ /* 0x0001e20000000000 */
[----:B------:R-:W-:Y:S05]  /*15f0*/  @P0 BRA `(.L_x_53) ;  /* 0x0000000000040947 */ /* 0x000fea0003800000 */
[----:B------:R-:W-:-:S04]  /*1600*/  DEPBAR.LE SB0, 0x0 ;  /* 0x000080000000791a */ /* 0x000fc80000000000 */
.L_x_53:
[----:B------:R-:W-:Y:S05]  /*1610*/  WARPSYNC.ALL ;  /* 0x0000000000007948 */ /* 0x000fea0003800000 */
[----:B------:R-:W-:Y:S01]  /*1620*/  NOP ;  /* 0x0000000000007918 */ /* 0x000fe20000000000 */
[----:B--2---:R-:W-:Y:S01]  /*1630*/  BAR.SYNC.DEFER_BLOCKING 0x0 ;  /* 0x0000000000007b1d */ /* 0x004fe20000010000 */
[----:B-1--45:R-:W-:Y:S01]  /*1640*/  SHF.R.U32.HI R2, RZ, 0x5, R0 ;  /* 0x00000005ff027819 */ /* 0x032fe20000011600 */
[----:B------:R-:W-:-:S03]  /*1650*/  UIADD3 UR12, UPT, UPT, UR8, 0x20020, URZ ;  /* 0x00020020080c7890 */ /* 0x000fc6000fffe0ff */
[----:B------:R-:W-:Y:S01]  /*1660*/  R2UR UR22, R2 ;  /* 0x00000000021672ca */ /* 0x000fe200000e0000 */
[----:B------:R-:W-:Y:S01]  /*1670*/  VOTEU.ALL UP0, P3 ;  /* 0x0000000000ff7886 */ /* 0x000fe20001800000 */
[----:B------:R-:W-:Y:S01]  /*1680*/  UMOV UR4, 0x1 ;  /* 0x0000000100047882 */ /* 0x000fe20000000000 */
[----:B------:R-:W-:Y:S01]  /*1690*/  VOTEU.ALL UP1, P3 ;  /* 0x0000000000ff7886 */ /* 0x000fe20001820000 */
[----:B------:R-:W-:Y:S02]  /*16a0*/  BSSY.RECONVERGENT B4, `(.L_x_54) ;  /* 0x0000018000047945 */ /* 0x000fe40003800200 */
[----:B------:R-:W-:-:S04]  /*16b0*/  @!UP0 UIADD3 UR10, UPT, UPT, -UR4, 0x100000, URZ ;  /* 0x00100000040a8890 */ /* 0x000fc8000fffe1ff */
[----:B------:R-:W-:Y:S02]  /*16c0*/  @!UP0 USHF.L.U32 UR11, UR10, 0xb, URZ ;  /* 0x0000000b0a0b8899 */ /* 0x000fe400080006ff */
[----:B------:R-:W-:Y:S02]  /*16d0*/  @!UP0 USHF.L.U32 UR10, UR10, 0x1, URZ ;  /* 0x000000010a0a8899 */ /* 0x000fe400080006ff */
[----:B------:R-:W-:-:S04]  /*16e0*/  @!UP0 UIADD3 UR4, UPT, UPT, -UR4, 0x100000, URZ ;  /* 0x0010000004048890 */ /* 0x000fc8000fffe1ff */
[----:B------:R-:W-:Y:S02]  /*16f0*/  @!UP0 USHF.L.U32 UR5, UR4, 0xb, URZ ;  /* 0x0000000b04058899 */ /* 0x000fe400080006ff */
[----:B------:R-:W-:Y:S01]  /*1700*/  @!UP0 USHF.L.U32 UR4, UR4, 0x1, URZ ;  /* 0x0000000104048899 */ /* 0x000fe200080006ff */
[----:B------:R-:W-:Y:S01]  /*1710*/  VOTEU.ALL UP0, P3 ;  /* 0x0000000000ff7886 */ /* 0x000fe20001800000 */
[----:B------:R-:W1:Y:S04]  /*1720*/  FENCE.VIEW.ASYNC.S ;  /* 0x00000000000073c6 */ /* 0x000e680000000000 */
[----:B-1----:R1:W2:Y:S06]  /*1730*/  @!UP0 SYNCS.EXCH.64 URZ, [UR8+0x20000], UR10 ;  /* 0x0200000a08ff85b2 */ /* 0x0022ac0008000100 */
[----:B------:R1:W2:Y:S02]  /*1740*/  @!UP1 SYNCS.EXCH.64 URZ, [UR8+0x20020], UR4 ;  /* 0x0200200408ff95b2 */ /* 0x0002a40008000100 */
[----:B--2---:R-:W-:Y:S06]  /*1750*/  BAR.SYNC.DEFER_BLOCKING 0x0 ;  /* 0x0000000000007b1d */ /* 0x004fec0000010000 */
[----:B------:R-:W-:Y:S05]  /*1760*/  @P3 BRA `(.L_x_55) ;  /* 0x00000000002c3947 */ /* 0x000fea0003800000 */
[----:B-1----:R-:W-:Y:S02]  /*1770*/  UMOV UR4, 0x1 ;  /* 0x0000000100047882 */ /* 0x002fe40000000000 */
[----:B------:R-:W-:-:S04]  /*1780*/  UIADD3 UR10, UPT, UPT, -UR4, 0x100000, URZ ;  /* 0x00100000040a7890 */ /* 0x000fc8000fffe1ff */
[----:B------:R-:W-:Y:S02]  /*1790*/  USHF.L.U32 UR11, UR10, 0xb, URZ ;  /* 0x0000000b0a0b7899 */ /* 0x000fe400080006ff */
[----:B------:R-:W-:Y:S02]  /*17a0*/  USHF.L.U32 UR10, UR10, 0x1, URZ ;  /* 0x000000010a0a7899 */ /* 0x000fe400080006ff */
[----:B------:R-:W-:-:S04]  /*17b0*/  UIADD3 UR4, UPT, UPT, -UR4, 0x100000, URZ ;  /* 0x0010000004047890 */ /* 0x000fc8000fffe1ff */
[----:B------:R-:W-:Y:S02]  /*17c0*/  USHF.L.U32 UR5, UR4, 0xb, URZ ;  /* 0x0000000b04057899 */ /* 0x000fe400080006ff */
[----:B------:R-:W-:Y:S01]  /*17d0*/  USHF.L.U32 UR4, UR4, 0x1, URZ ;  /* 0x0000000104047899 */ /* 0x000fe200080006ff */
[----:B------:R-:W1:Y:S03]  /*17e0*/  FENCE.VIEW.ASYNC.S ;  /* 0x00000000000073c6 */ /* 0x000e660000000000 */
[----:B-1----:R2:W4:Y:S08]  /*17f0*/  SYNCS.EXCH.64 URZ, [UR8+0x20008], UR10 ;  /* 0x0200080a08ff75b2 */ /* 0x0025300008000100 */
[----:B------:R2:W5:Y:S02]  /*1800*/  SYNCS.EXCH.64 URZ, [UR8+0x20028], UR4 ;  /* 0x0200280408ff75b2 */ /* 0x0005640008000100 */
[----:B--2---:R-:W-:Y:S01]  /*1810*/  NOP ;  /* 0x0000000000007918 */ /* 0x004fe20000000000 */
.L_x_55:
[----:B-1----:R-:W-:Y:S05]  /*1820*/  BSYNC.RECONVERGENT B4 ;  /* 0x0000000000047941 */ /* 0x002fea0003800200 */
.L_x_54:
[----:B----45:R-:W-:Y:S06]  /*1830*/  BAR.SYNC.DEFER_BLOCKING 0x0 ;  /* 0x0000000000007b1d */ /* 0x030fec0000010000 */
[----:B------:R-:W-:Y:S04]  /*1840*/  BSSY.RECONVERGENT B4, `(.L_x_56) ;  /* 0x000000d000047945 */ /* 0x000fe80003800200 */
[----:B------:R-:W-:Y:S05]  /*1850*/  @P3 BRA `(.L_x_57) ;  /* 0x00000000002c3947 */ /* 0x000fea0003800000 */
[----:B------:R-:W-:Y:S02]  /*1860*/  UMOV UR4, 0x1 ;  /* 0x0000000100047882 */ /* 0x000fe40000000000 */
[----:B------:R-:W-:-:S04]  /*1870*/  UIADD3 UR10, UPT, UPT, -UR4, 0x100000, URZ ;  /* 0x00100000040a7890 */ /* 0x000fc8000fffe1ff */
[----:B------:R-:W-:Y:S02]  /*1880*/  USHF.L.U32 UR11, UR10, 0xb, URZ ;  /* 0x0000000b0a0b7899 */ /* 0x000fe400080006ff */
[----:B------:R-:W-:Y:S02]  /*1890*/  USHF.L.U32 UR10, UR10, 0x1, URZ ;  /* 0x000000010a0a7899 */ /* 0x000fe400080006ff */
[----:B------:R-:W-:-:S04]  /*18a0*/  UIADD3 UR4, UPT, UPT, -UR4, 0x100000, URZ ;  /* 0x0010000004047890 */ /* 0x000fc8000fffe1ff */
[----:B------:R-:W-:Y:S02]  /*18b0*/  USHF.L.U32 UR5, UR4, 0xb, URZ ;  /* 0x0000000b04057899 */ /* 0x000fe400080006ff */
[----:B------:R-:W-:Y:S01]  /*18c0*/  USHF.L.U32 UR4, UR4, 0x1, URZ ;  /* 0x0000000104047899 */ /* 0x000fe200080006ff */
[----:B------:R-:W1:Y:S03]  /*18d0*/  FENCE.VIEW.ASYNC.S ;  /* 0x00000000000073c6 */ /* 0x000e660000000000 */
[----:B-1----:R1:W2:Y:S08]  /*18e0*/  SYNCS.EXCH.64 URZ, [UR8+0x20010], UR10 ;  /* 0x0200100a08ff75b2 */ /* 0x0022b00008000100 */
[----:B------:R1:W4:Y:S01]  /*18f0*/  SYNCS.EXCH.64 URZ, [UR8+0x20030], UR4 ;  /* 0x0200300408ff75b2 */ /* 0x0003220008000100 */
[----:B------:R-:W-:Y:S01]  /*1900*/  NOP ;  /* 0x0000000000007918 */ /* 0x000fe20000000000 */
.L_x_57:
[----:B-1----:R-:W-:Y:S05]  /*1910*/  BSYNC.RECONVERGENT B4 ;  /* 0x0000000000047941 */ /* 0x002fea0003800200 */
.L_x_56:
[----:B--2-4-:R-:W-:Y:S01]  /*1920*/  BAR.SYNC.DEFER_BLOCKING 0x0 ;  /* 0x0000000000007b1d */ /* 0x014fe20000010000 */
[----:B------:R-:W-:Y:S01]  /*1930*/  USHF.L.U32 UR15, UR7, 0x7, URZ ;  /* 0x00000007070f7899 */ /* 0x000fe200080006ff */
[----:B------:R-:W-:Y:S01]  /*1940*/  ISETP.GE.AND P0, PT, R10, 0x1, PT ;  /* 0x000000010a00780c */ /* 0x000fe20003f06270 */
[----:B------:R-:W-:-:S03]  /*1950*/  USHF.L.U32 UR19, UR9, 0x7, URZ ;  /* 0x0000000709137899 */ /* 0x000fc600080006ff */
        /* <DEDUP_REMOVED lines=13> */
.L_x_59:
[----:B-1----:R-:W-:Y:S05]  /*1a30*/  BSYNC.RECONVERGENT B4 ;  /* 0x0000000000047941 */ /* 0x002fea0003800200 */
.L_x_58:
[----:B------:R-:W-:Y:S05]  /*1a40*/  @!P0 BRA `(.L_x_60) ;  /* 0x0000000800708947 */ /* 0x000fea0003800000 */
[----:B--2-4-:R-:W-:Y:S01]  /*1a50*/  BAR.SYNC.DEFER_BLOCKING 0x0 ;  /* 0x0000000000007b1d */ /* 0x014fe20000010000 */
[----:B------:R-:W-:Y:S01]  /*1a60*/  @!P3 IMAD.MOV.U32 R2, RZ, RZ, 0x8000 ;  /* 0x00008000ff02b424 */ /* 0x000fe200078e00ff */
[----:B------:R-:W-:Y:S02]  /*1a70*/  ELECT P1, URZ, PT ;  /* 0x0000000000ff782f */ /* 0x000fe40003820000 */
[----:B------:R-:W-:Y:S02]  /*1a80*/  ELECT P0, URZ, PT ;  /* 0x0000000000ff782f */ /* 0x000fe40003800000 */
[C---:B------:R-:W-:Y:S01]  /*1a90*/  ISETP.LT.U32.AND P1, PT, R132.reuse, 0x20, P1 ;  /* 0x000000208400780c */ /* 0x040fe20000f21070 */
[----:B------:R-:W-:Y:S01]  /*1aa0*/  UMOV UR11, UR15 ;  /* 0x0000000f000b7c82 */ /* 0x000fe20008000000 */
[----:B------:R-:W-:Y:S01]  /*1ab0*/  ISETP.LT.U32.AND P0, PT, R132, 0x20, P0 ;  /* 0x000000208400780c */ /* 0x000fe20000701070 */
[----:B------:R-:W-:-:S10]  /*1ac0*/  UIADD3 UR16, UPT, UPT, UR8, 0x10000, URZ ;  /* 0x0001000008107890 */ /* 0x000fd4000fffe0ff */
[----:B------:R-:W-:Y:S01]  /*1ad0*/  VOTEU.ANY UP0, P1 ;  /* 0x0000000000ff7886 */ /* 0x000fe20000800100 */
[----:B------:R-:W-:Y:S01]  /*1ae0*/  VOTEU.ANY UP2, P1 ;  /* 0x0000000000ff7886 */ /* 0x000fe20000840100 */
[----:B------:R-:W-:Y:S01]  /*1af0*/  VOTEU.ANY UP1, P0 ;  /* 0x0000000000ff7886 */ /* 0x000fe20000020100 */
[----:B------:R-:W-:Y:S01]  /*1b00*/  VOTEU.ANY UP3, P0 ;  /* 0x0000000000ff7886 */ /* 0x000fe20000060100 */
[----:B------:R1:W-:Y:S01]  /*1b10*/  @!P3 SYNCS.ARRIVE.TRANS64 RZ, [UR8+0x20000], R2 ;  /* 0x02000002ffffb9a7 */ /* 0x0003e20008000008 */
[----:B------:R2:W-:Y:S06]  /*1b20*/  MEMBAR.ALL.CTA ;  /* 0x0000000000007992 */ /* 0x0005ec0000008000 */
[----:B--2---:R-:W2:Y:S01]  /*1b30*/  FENCE.VIEW.ASYNC.S ;  /* 0x00000000000073c6 */ /* 0x004ea20000000000 */
[----:B------:R-:W-:Y:S01]  /*1b40*/  @UP0 UIADD3 UR9, UPT, UPT, UR8, 0x20000, URZ ;  /* 0x0002000008090890 */ /* 0x000fe2000fffe0ff */
[----:B------:R-:W-:Y:S01]  /*1b50*/  @UP0 UMOV UR10, URZ ;  /* 0x000000ff000a0c82 */ /* 0x000fe20008000000 */
[----:B------:R-:W-:Y:S01]  /*1b60*/  @UP1 UIADD3 UR17, UPT, UPT, UR8, 0x20000, URZ ;  /* 0x0002000008111890 */ /* 0x000fe2000fffe0ff */
[----:B------:R-:W-:Y:S01]  /*1b70*/  @UP1 UMOV UR18, URZ ;  /* 0x000000ff00121c82 */ /* 0x000fe20008000000 */
[----:B------:R-:W-:Y:S01]  /*1b80*/  UISETP.NE.U32.AND UP0, UPT, UR22, URZ, UPT ;  /* 0x000000ff1600728c */ /* 0x000fe2000bf05070 */
[----:B--2---:R-:W-:Y:S06]  /*1b90*/  BAR.SYNC.DEFER_BLOCKING 0x0 ;  /* 0x0000000000007b1d */ /* 0x004fec0000010000 */
[----:B------:R1:W-:Y:S02]  /*1ba0*/  @UP2 UTMALDG.2D [UR8], [UR24] ;  /* 0x00000008180025b4 */ /* 0x0003e40008008000 */
[----:B------:R-:W-:Y:S06]  /*1bb0*/  BAR.SYNC.DEFER_BLOCKING 0x0 ;  /* 0x0000000000007b1d */ /* 0x000fec0000010000 */
[----:B------:R1:W-:Y:S02]  /*1bc0*/  @UP3 UTMALDG.2D [UR16], [UR26] ;  /* 0x000000101a0035b4 */ /* 0x0003e40008008000 */
[----:B------:R-:W-:Y:S06]  /*1bd0*/  BAR.SYNC.DEFER_BLOCKING 0x0 ;  /* 0x0000000000007b1d */ /* 0x000fec0000010000 */
[----:B------:R-:W2:Y:S02]  /*1be0*/  SYNCS.PHASECHK.TRANS64.TRYWAIT P0, [UR8+0x20000], RZ ;  /* 0x020000ffff0075a7 */ /* 0x000ea40008001108 */
[----:B-12---:R-:W-:Y:S05]  /*1bf0*/  @!P0 BRA `(.L_x_61) ;  /* 0x0000001000a88947 */ /* 0x006fea0003800000 */
.L_x_79:
[----:B------:R-:W-:Y:S05]  /*1c00*/  BRA.U UP0, `(.L_x_62) ;  /* 0x0000000100747547 */ /* 0x000fea000b800000 */
[----:B------:R-:W-:Y:S02]  /*1c10*/  USHF.R.U32.HI UR6, URZ, 0x4, UR8 ;  /* 0x00000004ff067899 */ /* 0x000fe40008011608 */
[----:B------:R-:W-:Y:S02]  /*1c20*/  USHF.R.U32.HI UR10, URZ, 0x4, UR16 ;  /* 0x00000004ff0a7899 */ /* 0x000fe40008011610 */
[----:B------:R-:W-:Y:S02]  /*1c30*/  USGXT.U32 UR6, UR6, 0xe ;  /* 0x0000000e0606789a */ /* 0x000fe40008000000 */
[----:B------:R-:W-:Y:S02]  /*1c40*/  USGXT.U32 UR10, UR10, 0xe ;  /* 0x0000000e0a0a789a */ /* 0x000fe40008000000 */
[----:B------:R-:W-:Y:S02]  /*1c50*/  UIADD3 UR34, UP0, UPT, UR6, 0x2, URZ ;  /* 0x0000000206227890 */ /* 0x000fe4000ff1e0ff */
[----:B------:R-:W-:Y:S01]  /*1c60*/  UIADD3 UR32, UP1, UPT, UR10, 0x2, URZ ;  /* 0x000000020a207890 */ /* 0x000fe2000ff3e0ff */
[----:B------:R-:W-:Y:S01]  /*1c70*/  UMOV UR4, URZ ;  /* 0x000000ff00047c82 */ /* 0x000fe20008000000 */
[----:B------:R-:W-:Y:S01]  /*1c80*/  UMOV UR5, URZ ;  /* 0x000000ff00057c82 */ /* 0x000fe20008000000 */
[----:B------:R-:W-:-:S02]  /*1c90*/  UIADD3.X UR35, UPT, UPT, UR4, 0x40004040, URZ, UP0, !UPT ;  /* 0x4000404004237890 */ /* 0x000fc400087fe4ff */
[----:B------:R-:W-:Y:S02]  /*1ca0*/  UIADD3.X UR33, UPT, UPT, UR5, 0x40004040, URZ, UP1, !UPT ;  /* 0x4000404005217890 */ /* 0x000fe40008ffe4ff */
[----:B------:R-:W-:Y:S02]  /*1cb0*/  UIADD3.64 UR4, UPT, UPT, UR34, 0x2, URZ ;  /* 0x0000000222047897 */ /* 0x000fe4000fffe0ff */
[----:B------:R-:W-:Y:S02]  /*1cc0*/  UIADD3.64 UR16, UPT, UPT, UR32, 0x2, URZ ;  /* 0x0000000220107897 */ /* 0x000fe4000fffe0ff */
[----:B------:R-:W-:Y:S02]  /*1cd0*/  UIADD3.64 UR28, UPT, UPT, UR34, 0x4, URZ ;  /* 0x00000004221c7897 */ /* 0x000fe4000fffe0ff */
[----:B------:R-:W-:Y:S01]  /*1ce0*/  UIADD3.64 UR30, UPT, UPT, UR32, 0x4, URZ ;  /* 0x00000004201e7897 */ /* 0x000fe2000fffe0ff */
[----:B------:R-:W-:Y:S01]  /*1cf0*/  UMOV UR36, 0x0 ;  /* 0x0000000000247882 */ /* 0x000fe20000000000 */
[----:B------:R-:W-:Y:S01]  /*1d00*/  UMOV UR37, 0x8200010 ;  /* 0x0820001000257882 */ /* 0x000fe20000000000 */
[----:B------:R-:W-:Y:S01]  /*1d10*/  UMOV UR7, 0x40004040 ;  /* 0x4000404000077882 */ /* 0x000fe20000000000 */
[----:B------:R-:W-:Y:S01]  /*1d20*/  UMOV UR11, 0x40004040 ;  /* 0x40004040000b7882 */ /* 0x000fe20000000000 */
[----:B------:R-:W-:Y:S01]  /*1d30*/  UMOV UR38, 0x0 ;  /* 0x0000000000267882 */ /* 0x000fe20000000000 */
[----:B------:R-:W-:Y:S01]  /*1d40*/  UMOV UR39, 0x8200010 ;  /* 0x0820001000277882 */ /* 0x000fe20000000000 */
[----:B------:R-:W-:Y:S01]  /*1d50*/  UMOV UR40, 0x0 ;  /* 0x0000000000287882 */ /* 0x000fe20000000000 */
[----:B------:R-:W-:Y:S01]  /*1d60*/  UMOV UR41, 0x8200010 ;  /* 0x0820001000297882 */ /* 0x000fe20000000000 */
[----:B------:R1:W-:Y:S01]  /*1d70*/  UTCQMMA gdesc[UR6], gdesc[UR10], tmem[UR23], tmem[UR36], idesc[UR37], !UPT ;  /* 0x00ff240a060075ea */ /* 0x0003e2000f800317 */
[----:B------:R-:W-:Y:S01]  /*1d80*/  UMOV UR42, 0x0 ;  /* 0x00000000002a7882 */ /* 0x000fe20000000000 */
[----:B------:R-:W-:Y:S01]  /*1d90*/  UMOV UR43, 0x8200010 ;  /* 0x08200010002b7882 */ /* 0x000fe20000000000 */
[----:B------:R1:W-:Y:S01]  /*1da0*/  UTCQMMA gdesc[UR34], gdesc[UR32], tmem[UR23], tmem[UR38], idesc[UR39], UPT ;  /* 0x00ff2620220075ea */ /* 0x0003e2000b800317 */
[----:B------:R1:W-:Y:S01]  /*1db0*/  UTCQMMA gdesc[UR4], gdesc[UR16], tmem[UR23], tmem[UR40], idesc[UR41], UPT ;  /* 0x00ff2810040075ea */ /* 0x0003e2000b800317 */
[----:B------:R1:W-:Y:S01]  /*1dc0*/  UTCQMMA gdesc[UR28], gdesc[UR30], tmem[UR23], tmem[UR42], idesc[UR43], UPT ;  /* 0x00ff2a1e1c0075ea */ /* 0x0003e2000b800317 */
[----:B------:R-:W-:Y:S01]  /*1dd0*/  NOP ;  /* 0x0000000000007918 */ /* 0x000fe20000000000 */
.L_x_62:
[----:B------:R-:W-:Y:S01]  /*1de0*/  ELECT P0, URZ, PT ;  /* 0x0000000000ff782f */ /* 0x000fe20003800000 */
[----:B-1----:R-:W-:Y:S01]  /*1df0*/  UMOV UR4, UR12 ;  /* 0x0000000c00047c82 */ /* 0x002fe20008000000 */
[----:B------:R-:W-:Y:S02]  /*1e00*/  UMOV UR5, URZ ;  /* 0x000000ff00057c82 */ /* 0x000fe40008000000 */
[----:B------:R-:W-:-:S13]  /*1e10*/  ISETP.LT.U32.AND P0, PT, R132, 0x20, P0 ;  /* 0x000000208400780c */ /* 0x000fda0000701070 */
[----:B------:R-:W-:Y:S01]  /*1e20*/  VOTEU.ANY UP0, P0 ;  /* 0x0000000000ff7886 */ /* 0x000fe20000000100 */
[----:B------:R-:W-:Y:S01]  /*1e30*/  VOTEU.ANY UP1, P0 ;  /* 0x0000000000ff7886 */ /* 0x000fe20000020100 */
[----:B------:R-:W-:-:S03]  /*1e40*/  ISETP.GE.U32.AND P0, PT, R10, 0x81, PT ;  /* 0x000000810a00780c */ /* 0x000fc60003f06070 */
[----:B------:R-:W-:Y:S02]  /*1e50*/  @UP0 UMOV UR4, UR4 ;  /* 0x0000000400040c82 */ /* 0x000fe40008000000 */
[----:B------:R1:W-:Y:S01]  /*1e60*/  @UP1 UTCBAR [UR4], URZ ;  /* 0x000000ff040013e9 */ /* 0x0003e200080000ff */
[----:B------:R-:W-:Y:S06]  /*1e70*/  BAR.SYNC.DEFER_BLOCKING 0x0 ;  /* 0x0000000000007b1d */ /* 0x000fec0000010000 */
[----:B------:R-:W2:Y:S02]  /*1e80*/  SYNCS.PHASECHK.TRANS64.TRYWAIT P1, [UR8+0x20020], RZ ;  /* 0x020020ffff0075a7 */ /* 0x000ea40008021108 */
[----:B-12---:R-:W-:Y:S05]  /*1e90*/  @!P1 BRA `(.L_x_63) ;  /* 0x00000010000c9947 */ /* 0x006fea0003800000 */
.L_x_80:
[----:B------:R-:W-:Y:S01]  /*1ea0*/  UMOV UR4, URZ ;  /* 0x000000ff00047c82 */ /* 0x000fe20008000000 */
[----:B------:R-:W-:Y:S05]  /*1eb0*/  @!P0 BRA `(.L_x_60) ;  /* 0x0000000400548947 */ /* 0x000fea0003800000 */
[----:B------:R-:W1:Y:S01]  /*1ec0*/  LDCU UR29, c[0x0][0x3a0] ;  /* 0x00007400ff1d77ac */ /* 0x000e620008000800 */
[----:B------:R-:W-:Y:S01]  /*1ed0*/  UMOV UR9, 0x1 ;  /* 0x0000000100097882 */ /* 0x000fe20000000000 */
[----:B------:R-:W-:-:S05]  /*1ee0*/  UMOV UR14, 0x80 ;  /* 0x00000080000e7882 */ /* 0x000fca0000000000 */
.L_x_67:
[----:B------:R-:W-:Y:S01]  /*1ef0*/  BAR.SYNC.DEFER_BLOCKING 0x0 ;  /* 0x0000000000007b1d */ /* 0x000fe20000010000 */
[----:B------:R-:W-:Y:S01]  /*1f00*/  ULEA UR28, UR9, UR8, 0x3 ;  /* 0x00000008091c7291 */ /* 0x000fe2000f8e18ff */
[----:B------:R-:W-:Y:S01]  /*1f10*/  @!P3 IMAD.MOV.U32 R2, RZ, RZ, 0x8000 ;  /* 0x00008000ff02b424 */ /* 0x000fe200078e00ff */
[----:B------:R-:W-:Y:S01]  /*1f20*/  ELECT P1, URZ, PT ;  /* 0x0000000000ff782f */ /* 0x000fe20003820000 */
[----:B------:R-:W-:-:S03]  /*1f30*/  ULEA UR12, UR9, UR8, 0xe ;  /* 0x00000008090c7291 */ /* 0x000fc6000f8e70ff */
[----:B------:R-:W-:Y:S02]  /*1f40*/  ISETP.LT.U32.AND P1, PT, R132, 0x20, P1 ;  /* 0x000000208400780c */ /* 0x000fe40000f21070 */
[----:B------:R-:W-:Y:S01]  /*1f50*/  ELECT P0, URZ, PT ;  /* 0x0000000000ff782f */ /* 0x000fe20003800000 */
[----:B------:R-:W-:-:S03]  /*1f60*/  UIADD3 UR16, UPT, UPT, UR12, 0x10000, URZ ;  /* 0x000100000c107890 */ /* 0x000fc6000fffe0ff */
[----:B------:R-:W-:Y:S01]  /*1f70*/  ISETP.LT.U32.AND P0, PT, R132, 0x20, P0 ;  /* 0x000000208400780c */ /* 0x000fe20000701070 */
[----:B------:R-:W-:Y:S01]  /*1f80*/  UMOV UR18, UR14 ;  /* 0x0000000e00127c82 */ /* 0x000fe20008000000 */
[----:B------:R-:W-:-:S05]  /*1f90*/  USHF.L.U32 UR5, UR4, 0x1f, URZ ;  /* 0x0000001f04057899 */ /* 0x000fca00080006ff */
[----:B------:R-:W-:Y:S01]  /*1fa0*/  VOTEU.ANY UP0, P1 ;  /* 0x0000000000ff7886 */ /* 0x000fe20000800100 */
[----:B------:R2:W-:Y:S01]  /*1fb0*/  @!P3 SYNCS.ARRIVE.TRANS64 RZ, [UR28+0x20000], R2 ;  /* 0x02000002ffffb9a7 */ /* 0x0005e2000800001c */
[----:B------:R4:W-:Y:S06]  /*1fc0*/  MEMBAR.ALL.CTA ;  /* 0x0000000000007992 */ /* 0x0009ec0000008000 */
[----:B----4-:R-:W4:Y:S01]  /*1fd0*/  FENCE.VIEW.ASYNC.S ;  /* 0x00000000000073c6 */ /* 0x010f220000000000 */
[----:B------:R-:W-:Y:S01]  /*1fe0*/  @UP0 UIADD3 UR13, UPT, UPT, UR28, 0x20000, URZ ;  /* 0x000200001c0d0890 */ /* 0x000fe2000fffe0ff */
[----:B----4-:R-:W-:Y:S01]  /*1ff0*/  VOTEU.ANY UP0, P1 ;  /* 0x0000000000ff7886 */ /* 0x010fe20000800100 */
[----:B------:R-:W-:Y:S01]  /*2000*/  VOTEU.ANY UP1, P0 ;  /* 0x0000000000ff7886 */ /* 0x000fe20000020100 */
[----:B--2---:R-:W-:-:S04]  /*2010*/  IMAD.U32 R2, RZ, RZ, UR5 ;  /* 0x00000005ff027e24 */ /* 0x004fc8000f8e00ff */
[----:B------:R-:W-:Y:S01]  /*2020*/  @UP1 UIADD3 UR17, UPT, UPT, UR28, 0x20000, URZ ;  /* 0x000200001c111890 */ /* 0x000fe2000fffe0ff */
[----:B------:R-:W-:Y:S01]  /*2030*/  VOTEU.ANY UP1, P0 ;  /* 0x0000000000ff7886 */ /* 0x000fe20000020100 */
[----:B------:R-:W-:Y:S06]  /*2040*/  BAR.SYNC.DEFER_BLOCKING 0x0 ;  /* 0x0000000000007b1d */ /* 0x000fec0000010000 */
[----:B------:R2:W-:Y:S01]  /*2050*/  @UP0 UTMALDG.2D [UR12], [UR24] ;  /* 0x0000000c180005b4 */ /* 0x0005e20008008000 */
[----:B------:R-:W-:Y:S01]  /*2060*/  UISETP.NE.U32.AND UP0, UPT, UR22, URZ, UPT ;  /* 0x000000ff1600728c */ /* 0x000fe2000bf05070 */
[----:B------:R-:W-:Y:S06]  /*2070*/  BAR.SYNC.DEFER_BLOCKING 0x0 ;  /* 0x0000000000007b1d */ /* 0x000fec0000010000 */
[----:B------:R2:W-:Y:S02]  /*2080*/  @UP1 UTMALDG.2D [UR16], [UR26] ;  /* 0x000000101a0015b4 */ /* 0x0005e40008008000 */
[----:B------:R-:W-:Y:S06]  /*2090*/  BAR.SYNC.DEFER_BLOCKING 0x0 ;  /* 0x0000000000007b1d */ /* 0x000fec0000010000 */
[----:B------:R-:W4:Y:S02]  /*20a0*/  SYNCS.PHASECHK.TRANS64.TRYWAIT P0, [UR28+0x20000], R2 ;  /* 0x02000002ff0075a7 */ /* 0x000f24000800111c */
[----:B--2-4-:R-:W-:Y:S05]  /*20b0*/  @!P0 BRA `(.L_x_64) ;  /* 0x0000000c00908947 */ /* 0x014fea0003800000 */
.L_x_81:
        /* <DEDUP_REMOVED lines=11> */
[----:B------:R-:W-:Y:S02]  /*2170*/  UIADD3 UR6, UP0, UPT, UR16, 0x2, URZ ;  /* 0x0000000210067890 */ /* 0x000fe4000ff1e0ff */
[----:B------:R-:W-:Y:S02]  /*2180*/  UIADD3 UR32, UP1, UPT, UR30, 0x2, URZ ;  /* 0x000000021e207890 */ /* 0x000fe4000ff3e0ff */
[----:B------:R-:W-:Y:S02]  /*2190*/  UIADD3 UR34, UP2, UPT, UR16, 0x4, URZ ;  /* 0x0000000410227890 */ /* 0x000fe4000ff5e0ff */
[----:B------:R-:W-:Y:S02]  /*21a0*/  UIADD3 UR36, UP3, UPT, UR30, 0x4, URZ ;  /* 0x000000041e247890 */ /* 0x000fe4000ff7e0ff */
[----:B------:R-:W-:-:S02]  /*21b0*/  UIADD3.X UR7, UPT, UPT, UR17, URZ, URZ, UP0, !UPT ;  /* 0x000000ff11077290 */ /* 0x000fc400087fe4ff */
[----:B------:R-:W-:Y:S02]  /*21c0*/  UIADD3.X UR33, UPT, UPT, UR31, URZ, URZ, UP1, !UPT ;  /* 0x000000ff1f217290 */ /* 0x000fe40008ffe4ff */
[----:B------:R-:W-:Y:S02]  /*21d0*/  UIADD3.X UR35, UPT, UPT, UR17, URZ, URZ, UP2, !UPT ;  /* 0x000000ff11237290 */ /* 0x000fe400097fe4ff */
[----:B------:R-:W-:Y:S01]  /*21e0*/  UIADD3.X UR37, UPT, UPT, UR31, URZ, URZ, UP3, !UPT ;  /* 0x000000ff1f257290 */ /* 0x000fe20009ffe4ff */
        /* <DEDUP_REMOVED lines=8> */
[----:B------:R2:W-:Y:S01]  /*2270*/  UTCQMMA gdesc[UR10], gdesc[UR12], tmem[UR23], tmem[UR38], idesc[UR39], UPT ;  /* 0x00ff260c0a0075ea */ /* 0x0005e2000b800317 */
[----:B------:R-:W-:Y:S01]  /*2280*/  UMOV UR44, 0x0 ;  /* 0x00000000002c7882 */ /* 0x000fe20000000000 */
[----:B------:R-:W-:Y:S01]  /*2290*/  UMOV UR45, 0x8200010 ;  /* 0x08200010002d7882 */ /* 0x000fe20000000000 */
[----:B------:R2:W-:Y:S01]  /*22a0*/  UTCQMMA gdesc[UR16], gdesc[UR30], tmem[UR23], tmem[UR40], idesc[UR41], UPT ;  /* 0x00ff281e100075ea */ /* 0x0005e2000b800317 */
[----:B------:R2:W-:Y:S01]  /*22b0*/  UTCQMMA gdesc[UR6], gdesc[UR32], tmem[UR23], tmem[UR42], idesc[UR43], UPT ;  /* 0x00ff2a20060075ea */ /* 0x0005e2000b800317 */
[----:B------:R2:W-:Y:S01]  /*22c0*/  UTCQMMA gdesc[UR34], gdesc[UR36], tmem[UR23], tmem[UR44], idesc[UR45], UPT ;  /* 0x00ff2c24220075ea */ /* 0x0005e2000b800317 */
[----:B------:R-:W-:Y:S01]  /*22d0*/  NOP ;  /* 0x0000000000007918 */ /* 0x000fe20000000000 */
.L_x_65:
[----:B------:R-:W-:Y:S01]  /*22e0*/  ELECT P0, URZ, PT ;  /* 0x0000000000ff782f */ /* 0x000fe20003800000 */
[----:B--2---:R-:W-:-:S03]  /*22f0*/  UIADD3 UR6, UPT, UPT, UR28, 0x20020, URZ ;  /* 0x000200201c067890 */ /* 0x004fc6000fffe0ff */
[----:B------:R-:W-:Y:S01]  /*2300*/  ISETP.LT.U32.AND P0, PT, R132, 0x20, P0 ;  /* 0x000000208400780c */ /* 0x000fe20000701070 */
[----:B------:R-:W-:-:S12]  /*2310*/  UMOV UR7, URZ ;  /* 0x000000ff00077c82 */ /* 0x000fd80008000000 */
[----:B------:R-:W-:Y:S01]  /*2320*/  VOTEU.ANY UP0, P0 ;  /* 0x0000000000ff7886 */ /* 0x000fe20000000100 */
[----:B------:R-:W-:-:S04]  /*2330*/  VOTEU.ANY UP1, P0 ;  /* 0x0000000000ff7886 */ /* 0x000fc80000020100 */
[----:B------:R-:W-:Y:S02]  /*2340*/  @UP0 UMOV UR6, UR6 ;  /* 0x0000000600060c82 */ /* 0x000fe40008000000 */
[----:B------:R2:W-:Y:S01]  /*2350*/  @UP1 UTCBAR [UR6], URZ ;  /* 0x000000ff060013e9 */ /* 0x0005e200080000ff */
[----:B------:R-:W-:Y:S06]  /*2360*/  BAR.SYNC.DEFER_BLOCKING 0x0 ;  /* 0x0000000000007b1d */ /* 0x000fec0000010000 */
[----:B------:R-:W4:Y:S02]  /*2370*/  SYNCS.PHASECHK.TRANS64.TRYWAIT P0, [UR28+0x20020], R2 ;  /* 0x02002002ff0075a7 */ /* 0x000f24000800111c */
[----:B--2-4-:R-:W-:Y:S05]  /*2380*/  @!P0 BRA `(.L_x_66) ;  /* 0x0000000800e88947 */ /* 0x014fea0003800000 */
.L_x_82:
[----:B------:R-:W-:Y:S02]  /*2390*/  UIADD3 UR9, UPT, UPT, UR9, 0x1, URZ ;  /* 0x0000000109097890 */ /* 0x000fe4000fffe0ff */
[----:B------:R-:W-:Y:S02]  /*23a0*/  UIADD3 UR14, UPT, UPT, UR14, 0x80, URZ ;  /* 0x000000800e0e7890 */ /* 0x000fe4000fffe0ff */
[----:B------:R-:W-:-:S04]  /*23b0*/  UISETP.NE.U32.AND UP0, UPT, UR9, 0x4, UPT ;  /* 0x000000040900788c */ /* 0x000fc8000bf05070 */
[----:B------:R-:W-:Y:S02]  /*23c0*/  USEL UR5, URZ, 0x1, UP0 ;  /* 0x00000001ff057887 */ /* 0x000fe40008000000 */
[----:B------:R-:W-:Y:S02]  /*23d0*/  USEL UR9, UR9, URZ, UP0 ;  /* 0x000000ff09097287 */ /* 0x000fe40008000000 */
[----:B-1----:R-:W-:Y:S02]  /*23e0*/  UISETP.GE.AND UP0, UPT, UR14, UR29, UPT ;  /* 0x0000001d0e00728c */ /* 0x002fe4000bf06270 */
[----:B------:R-:W-:-:S07]  /*23f0*/  ULOP3.LUT UR4, UR4, UR5, URZ, 0x3c, !UPT ;  /* 0x0000000504047292 */ /* 0x000fce000f8e3cff */
[----:B------:R-:W-:Y:S05]  /*2400*/  BRA.U !UP0, `(.L_x_67) ;  /* 0xfffffff908b87547 */ /* 0x000fea000b83ffff */
.L_x_60:
[----:B--2-4-:R-:W-:Y:S06]  /*2410*/  BAR.SYNC.DEFER_BLOCKING 0x0 ;  /* 0x0000000000007b1d */ /* 0x014fec0000010000 */
[----:B------:R-:W-:Y:S04]  /*2420*/  BSSY.RECONVERGENT B4, `(.L_x_68) ;  /* 0x0000004000047945 */ /* 0x000fe80003800200 */
[----:B------:R-:W-:Y:S05]  /*2430*/  @P3 BRA `(.L_x_69) ;  /* 0x0000000000083947 */ /* 0x000fea0003800000 */
[----:B------:R-:W1:Y:S02]  /*2440*/  SYNCS.CCTL.IV [UR8+0x20000] ;  /* 0x02000000ff0079b1 */ /* 0x000e640008000008 */
[----:B-1----:R-:W1:Y:S02]  /*2450*/  SYNCS.CCTL.IV [UR8+0x20020] ;  /* 0x02002000ff0079b1 */ /* 0x002e640008000008 */
.L_x_69:
[----:B------:R-:W-:Y:S05]  /*2460*/  BSYNC.RECONVERGENT B4 ;  /* 0x0000000000047941 */ /* 0x000fea0003800200 */
.L_x_68:
[----:B-1----:R-:W-:Y:S06]  /*2470*/  BAR.SYNC.DEFER_BLOCKING 0x0 ;  /* 0x0000000000007b1d */ /* 0x002fec0000010000 */
[----:B------:R-:W-:Y:S04]  /*2480*/  BSSY.RECONVERGENT B4, `(.L_x_70) ;  /* 0x0000004000047945 */ /* 0x000fe80003800200 */
[----:B------:R-:W-:Y:S05]  /*2490*/  @P3 BRA `(.L_x_71) ;  /* 0x0000000000083947 */ /* 0x000fea0003800000 */
[----:B------:R-:W1:Y:S02]  /*24a0*/  SYNCS.CCTL.IV [UR8+0x20008] ;  /* 0x02000800ff0079b1 */ /* 0x000e640008000008 */
[----:B-1----:R-:W1:Y:S02]  /*24b0*/  SYNCS.CCTL.IV [UR8+0x20028] ;  /* 0x02002800ff0079b1 */ /* 0x002e640008000008 */
.L_x_71:
[----:B------:R-:W-:Y:S05]  /*24c0*/  BSYNC.RECONVERGENT B4 ;  /* 0x0000000000047941 */ /* 0x000fea0003800200 */
.L_x_70:
[----:B-1----:R-:W-:Y:S06]  /*24d0*/  BAR.SYNC.DEFER_BLOCKING 0x0 ;  /* 0x0000000000007b1d */ /* 0x002fec0000010000 */
[----:B------:R-:W-:Y:S04]  /*24e0*/  BSSY.RECONVERGENT B4, `(.L_x_72) ;  /* 0x0000004000047945 */ /* 0x000fe80003800200 */
[----:B------:R-:W-:Y:S05]  /*24f0*/  @P3 BRA `(.L_x_73) ;  /* 0x0000000000083947 */ /* 0x000fea0003800000 */
[----:B------:R-:W1:Y:S02]  /*2500*/  SYNCS.CCTL.IV [UR8+0x20010] ;  /* 0x02001000ff0079b1 */ /* 0x000e640008000008 */
[----:B-1----:R-:W1:Y:S02]  /*2510*/  SYNCS.CCTL.IV [UR8+0x20030] ;  /* 0x02003000ff0079b1 */ /* 0x002e640008000008 */
.L_x_73:
[----:B------:R-:W-:Y:S05]  /*2520*/  BSYNC.RECONVERGENT B4 ;  /* 0x0000000000047941 */ /* 0x000fea0003800200 */
.L_x_72:
[----:B-1----:R-:W-:Y:S06]  /*2530*/  BAR.SYNC.DEFER_BLOCKING 0x0 ;  /* 0x0000000000007b1d */ /* 0x002fec0000010000 */
[----:B------:R-:W-:Y:S04]  /*2540*/  BSSY.RECONVERGENT B4, `(.L_x_74) ;  /* 0x0000004000047945 */ /* 0x000fe80003800200 */
[----:B------:R-:W-:Y:S05]  /*2550*/  @P3 BRA `(.L_x_75) ;  /* 0x0000000000083947 */ /* 0x000fea0003800000 */
[----:B------:R-:W1:Y:S02]  /*2560*/  SYNCS.CCTL.IV [UR8+0x20018] ;  /* 0x02001800ff0079b1 */ /* 0x000e640008000008 */
[----:B-1----:R-:W1:Y:S02]  /*2570*/  SYNCS.CCTL.IV [UR8+0x20038] ;  /* 0x02003800ff0079b1 */ /* 0x002e640008000008 */
.L_x_75:
[----:B------:R-:W-:Y:S05]  /*2580*/  BSYNC.RECONVERGENT B4 ;  /* 0x0000000000047941 */ /* 0x000fea0003800200 */
.L_x_74:
[----:B------:R-:W-:Y:S01]  /*2590*/  USHF.L.U32 UR22, UR22, 0x15, URZ ;  /* 0x0000001516167899 */ /* 0x000fe200080006ff */
[C---:B------:R-:W-:Y:S01]  /*25a0*/  IMAD.SHL.U32 R2, R0.reuse, 0x80, RZ ;  /* 0x0000008000027824 */ /* 0x040fe200078e00ff */
[----:B------:R-:W-:Y:S01]  /*25b0*/  ELECT P0, URZ, PT ;  /* 0x0000000000ff782f */ /* 0x000fe20003800000 */
[----:B------:R-:W-:Y:S01]  /*25c0*/  IMAD.SHL.U32 R3, R0, 0x10, RZ ;  /* 0x0000001000037824 */ /* 0x000fe200078e00ff */
[----:B------:R-:W-:Y:S02]  /*25d0*/  ULOP3.LUT UR22, UR22, 0x600000, URZ, 0xc0, !UPT ;  /* 0x0060000016167892 */ /* 0x000fe4000f8ec0ff */
[----:B------:R-:W-:Y:S01]  /*25e0*/  LOP3.LUT R0, R2, 0x3f80, RZ, 0xc0, !PT ;  /* 0x00003f8002007812 */ /* 0x000fe200078ec0ff */
[----:B------:R-:W-:Y:S01]  /*25f0*/  UMOV UR9, UR19 ;  /* 0x0000001300097c82 */ /* 0x000fe20008000000 */
[----:B------:R-:W-:Y:S01]  /*2600*/  UIADD3 UR22, UPT, UPT, UR23, UR22, URZ ;  /* 0x0000001617167290 */ /* 0x000fe2000fffe0ff */
[----:B------:R-:W-:Y:S01]  /*2610*/  ISETP.LT.U32.AND P0, PT, R132, 0x20, P0 ;  /* 0x000000208400780c */ /* 0x000fe20000701070 */
[----:B------:R-:W-:Y:S01]  /*2620*/  UMOV UR10, UR15 ;  /* 0x0000000f000a7c82 */ /* 0x000fe20008000000 */
[----:B------:R-:W-:-:S04]  /*2630*/  LOP3.LUT R0, R0, 0x70, R3, 0xf8, !PT ;  /* 0x0000007000007812 */ /* 0x000fc800078ef803 */
[C---:B------:R-:W-:Y:S02]  /*2640*/  LOP3.LUT R2, R0.reuse, 0x10, RZ, 0x3c, !PT ;  /* 0x0000001000027812 */ /* 0x040fe400078e3cff */
[----:B---3--:R-:W2:Y:S01]  /*2650*/  LDTM.x128 R4, tmem[UR22] ;  /* 0x00000016000479ee */ /* 0x008ea200083c0000 */
[----:B------:R-:W-:Y:S01]  /*2660*/  LOP3.LUT R3, R0, 0x20, RZ, 0x3c, !PT ;  /* 0x0000002000037812 */ /* 0x000fe200078e3cff */
[----:B------:R-:W-:-:S03]  /*2670*/  NOP ;  /* 0x0000000000007918 */ /* 0x000fc60000000000 */
[----:B--2---:R-:W-:Y:S01]  /*2680*/  VOTEU.ANY UP1, P0 ;  /* 0x0000000000ff7886 */ /* 0x004fe20000020100 */
[----:B------:R-:W-:Y:S01]  /*2690*/  VOTEU.ANY UP0, P0 ;  /* 0x0000000000ff7886 */ /* 0x000fe20000000100 */
[----:B------:R-:W-:Y:S02]  /*26a0*/  F2FP.SATFINITE.E4M3.F32.PACK_AB_MERGE_C R6, R7, R6, RZ ;  /* 0x000000060706723e */ /* 0x000fe400048070ff */
[----:B------:R-:W-:Y:S02]  /*26b0*/  F2FP.SATFINITE.E4M3.F32.PACK_AB_MERGE_C R10, R11, R10, RZ ;  /* 0x0000000a0b0a723e */ /* 0x000fe400048070ff */
[----:B------:R-:W-:Y:S02]  /*26c0*/  F2FP.SATFINITE.E4M3.F32.PACK_AB_MERGE_C R14, R15, R14, RZ ;  /* 0x0000000e0f0e723e */ /* 0x000fe400048070ff */
[----:B------:R-:W-:Y:S02]  /*26d0*/  F2FP.SATFINITE.E4M3.F32.PACK_AB_MERGE_C R7, R19, R18, RZ ;  /* 0x000000121307723e */ /* 0x000fe400048070ff */
[----:B------:R-:W-:-:S02]  /*26e0*/  F2FP.SATFINITE.E4M3.F32.PACK_AB_MERGE_C R22, R23, R22, RZ ;  /* 0x000000161716723e */ /* 0x000fc400048070ff */
[----:B------:R-:W-:Y:S02]  /*26f0*/  F2FP.SATFINITE.E4M3.F32.PACK_AB_MERGE_C R26, R27, R26, RZ ;  /* 0x0000001a1b1a723e */ /* 0x000fe400048070ff */
        /* <DEDUP_REMOVED lines=11> */
[----:B------:R-:W-:Y:S02]  /*27b0*/  F2FP.SATFINITE.E4M3.F32.PACK_AB_MERGE_C R4, R5, R4, R6 ;  /* 0x000000040504723e */ /* 0x000fe40004807006 */
[----:B------:R-:W-:Y:S02]  /*27c0*/  F2FP.SATFINITE.E4M3.F32.PACK_AB_MERGE_C R74, R75, R74, RZ ;  /* 0x0000004a4b4a723e */ /* 0x000fe400048070ff */
[----:B------:R-:W-:Y:S02]  /*27d0*/  F2FP.SATFINITE.E4M3.F32.PACK_AB_MERGE_C R78, R79, R78, RZ ;  /* 0x0000004e4f4e723e */ /* 0x000fe400048070ff */
[----:B------:R-:W-:Y:S02]  /*27e0*/  F2FP.SATFINITE.E4M3.F32.PACK_AB_MERGE_C R71, R83, R82, RZ ;  /* 0x000000525347723e */ /* 0x000fe400048070ff */
[----:B------:R-:W-:Y:S02]  /*27f0*/  F2FP.SATFINITE.E4M3.F32.PACK_AB_MERGE_C R86, R87, R86, RZ ;  /* 0x000000565756723e */ /* 0x000fe400048070ff */
[----:B------:R-:W-:-:S02]  /*2800*/  F2FP.SATFINITE.E4M3.F32.PACK_AB_MERGE_C R5, R9, R8, R10 ;  /* 0x000000080905723e */ /* 0x000fc4000480700a */
[----:B------:R-:W-:Y:S02]  /*2810*/  F2FP.SATFINITE.E4M3.F32.PACK_AB_MERGE_C R6, R13, R12, R14 ;  /* 0x0000000c0d06723e */ /* 0x000fe4000480700e */
[----:B------:R-:W-:Y:S02]  /*2820*/  F2FP.SATFINITE.E4M3.F32.PACK_AB_MERGE_C R7, R17, R16, R7 ;  /* 0x000000101107723e */ /* 0x000fe40004807007 */
[----:B------:R-:W-:Y:S02]  /*2830*/  F2FP.SATFINITE.E4M3.F32.PACK_AB_MERGE_C R20, R21, R20, R22 ;  /* 0x000000141514723e */ /* 0x000fe40004807016 */
[----:B------:R-:W-:Y:S01]  /*2840*/  F2FP.SATFINITE.E4M3.F32.PACK_AB_MERGE_C R90, R91, R90, RZ ;  /* 0x0000005a5b5a723e */ /* 0x000fe200048070ff */
[----:B-1----:R1:W-:Y:S01]  /*2850*/  STS.128 [R0+UR8], R4 ;  /* 0x0000000400007988 */ /* 0x0023e20008000c08 */
[----:B------:R-:W-:Y:S02]  /*2860*/  F2FP.SATFINITE.E4M3.F32.PACK_AB_MERGE_C R94, R95, R94, RZ ;  /* 0x0000005e5f5e723e */ /* 0x000fe400048070ff */
[----:B------:R-:W-:-:S02]  /*2870*/  F2FP.SATFINITE.E4M3.F32.PACK_AB_MERGE_C R98, R99, R98, RZ ;  /* 0x000000626362723e */ /* 0x000fc400048070ff */
[----:B------:R-:W-:Y:S02]  /*2880*/  F2FP.SATFINITE.E4M3.F32.PACK_AB_MERGE_C R102, R103, R102, RZ ;  /* 0x000000666766723e */ /* 0x000fe400048070ff */
[----:B------:R-:W-:Y:S02]  /*2890*/  F2FP.SATFINITE.E4M3.F32.PACK_AB_MERGE_C R21, R25, R24, R26 ;  /* 0x000000181915723e */ /* 0x000fe4000480701a */
[----:B------:R-:W-:Y:S02]  /*28a0*/  F2FP.SATFINITE.E4M3.F32.PACK_AB_MERGE_C R22, R29, R28, R30 ;  /* 0x0000001c1d16723e */ /* 0x000fe4000480701e */
[----:B------:R-:W-:Y:S02]  /*28b0*/  F2FP.SATFINITE.E4M3.F32.PACK_AB_MERGE_C R23, R33, R32, R23 ;  /* 0x000000202117723e */ /* 0x000fe40004807017 */
[----:B------:R-:W-:Y:S02]  /*28c0*/  F2FP.SATFINITE.E4M3.F32.PACK_AB_MERGE_C R36, R37, R36, R38 ;  /* 0x000000242524723e */ /* 0x000fe40004807026 */
[----:B------:R-:W-:Y:S01]  /*28d0*/  F2FP.SATFINITE.E4M3.F32.PACK_AB_MERGE_C R106, R107, R106, RZ ;  /* 0x0000006a6b6a723e */ /* 0x000fe200048070ff */
[----:B------:R1:W-:Y:S01]  /*28e0*/  STS.128 [R2+UR8], R20 ;  /* 0x0000001402007988 */ /* 0x0003e20008000c08 */
[----:B------:R-:W-:-:S02]  /*28f0*/  F2FP.SATFINITE.E4M3.F32.PACK_AB_MERGE_C R110, R111, R110, RZ ;  /* 0x0000006e6f6e723e */ /* 0x000fc400048070ff */
[----:B------:R-:W-:Y:S02]  /*2900*/  F2FP.SATFINITE.E4M3.F32.PACK_AB_MERGE_C R114, R115, R114, RZ ;  /* 0x000000727372723e */ /* 0x000fe400048070ff */
[----:B------:R-:W-:Y:S02]  /*2910*/  F2FP.SATFINITE.E4M3.F32.PACK_AB_MERGE_C R118, R119, R118, RZ ;  /* 0x000000767776723e */ /* 0x000fe400048070ff */
[----:B------:R-:W-:Y:S02]  /*2920*/  F2FP.SATFINITE.E4M3.F32.PACK_AB_MERGE_C R37, R41, R40, R42 ;  /* 0x000000282925723e */ /* 0x000fe4000480702a */
[----:B------:R-:W-:Y:S02]  /*2930*/  F2FP.SATFINITE.E4M3.F32.PACK_AB_MERGE_C R38, R45, R44, R46 ;  /* 0x0000002c2d26723e */ /* 0x000fe4000480702e */
[----:B------:R-:W-:Y:S02]  /*2940*/  F2FP.SATFINITE.E4M3.F32.PACK_AB_MERGE_C R39, R49, R48, R39 ;  /* 0x000000303127723e */ /* 0x000fe40004807027 */
[----:B------:R-:W-:-:S02]  /*2950*/  F2FP.SATFINITE.E4M3.F32.PACK_AB_MERGE_C R52, R53, R52, R54 ;  /* 0x000000343534723e */ /* 0x000fc40004807036 */
[----:B------:R-:W-:Y:S01]  /*2960*/  F2FP.SATFINITE.E4M3.F32.PACK_AB_MERGE_C R122, R123, R122, RZ ;  /* 0x0000007a7b7a723e */ /* 0x000fe200048070ff */
[----:B------:R1:W-:Y:S01]  /*2970*/  STS.128 [R3+UR8], R36 ;  /* 0x0000002403007988 */ /* 0x0003e20008000c08 */
[----:B------:R-:W-:Y:S02]  /*2980*/  F2FP.SATFINITE.E4M3.F32.PACK_AB_MERGE_C R126, R127, R126, RZ ;  /* 0x0000007e7f7e723e */ /* 0x000fe400048070ff */
[----:B------:R-:W-:Y:S02]  /*2990*/  F2FP.SATFINITE.E4M3.F32.PACK_AB_MERGE_C R130, R131, R130, RZ ;  /* 0x000000828382723e */ /* 0x000fe400048070ff */
[----:B------:R-:W-:Y:S02]  /*29a0*/  F2FP.SATFINITE.E4M3.F32.PACK_AB_MERGE_C R53, R57, R56, R58 ;  /* 0x000000383935723e */ /* 0x000fe4000480703a */
[----:B------:R-:W-:Y:S02]  /*29b0*/  F2FP.SATFINITE.E4M3.F32.PACK_AB_MERGE_C R54, R61, R60, R62 ;  /* 0x0000003c3d36723e */ /* 0x000fe4000480703e */
[----:B------:R-:W-:-:S02]  /*29c0*/  F2FP.SATFINITE.E4M3.F32.PACK_AB_MERGE_C R55, R65, R64, R55 ;  /* 0x000000404137723e */ /* 0x000fc40004807037 */
[----:B------:R-:W-:Y:S02]  /*29d0*/  F2FP.SATFINITE.E4M3.F32.PACK_AB_MERGE_C R68, R69, R68, R70 ;  /* 0x000000444544723e */ /* 0x000fe40004807046 */
[----:B------:R-:W-:Y:S02]  /*29e0*/  LOP3.LUT R8, R0, 0x30, RZ, 0x3c, !PT ;  /* 0x0000003000087812 */ /* 0x000fe400078e3cff */
[----:B------:R-:W-:Y:S02]  /*29f0*/  F2FP.SATFINITE.E4M3.F32.PACK_AB_MERGE_C R69, R73, R72, R74 ;  /* 0x000000484945723e */ /* 0x000fe4000480704a */
[----:B------:R-:W-:Y:S01]  /*2a00*/  F2FP.SATFINITE.E4M3.F32.PACK_AB_MERGE_C R70, R77, R76, R78 ;  /* 0x0000004c4d46723e */ /* 0x000fe2000480704e */
[----:B------:R1:W-:Y:S01]  /*2a10*/  STS.128 [R8+UR8], R52 ;  /* 0x0000003408007988 */ /* 0x0003e20008000c08 */
[----:B------:R-:W-:Y:S02]  /*2a20*/  F2FP.SATFINITE.E4M3.F32.PACK_AB_MERGE_C R71, R81, R80, R71 ;  /* 0x000000505147723e */ /* 0x000fe40004807047 */
[----:B------:R-:W-:-:S02]  /*2a30*/  F2FP.SATFINITE.E4M3.F32.PACK_AB_MERGE_C R84, R85, R84, R86 ;  /* 0x000000545554723e */ /* 0x000fc40004807056 */
[C---:B------:R-:W-:Y:S02]  /*2a40*/  LOP3.LUT R9, R0.reuse, 0x40, RZ, 0x3c, !PT ;  /* 0x0000004000097812 */ /* 0x040fe400078e3cff */
[----:B------:R-:W-:Y:S02]  /*2a50*/  F2FP.SATFINITE.E4M3.F32.PACK_AB_MERGE_C R85, R89, R88, R90 ;  /* 0x000000585955723e */ /* 0x000fe4000480705a */
[----:B------:R-:W-:Y:S01]  /*2a60*/  F2FP.SATFINITE.E4M3.F32.PACK_AB_MERGE_C R86, R93, R92, R94 ;  /* 0x0000005c5d56723e */ /* 0x000fe2000480705e */
[----:B------:R1:W-:Y:S01]  /*2a70*/  STS.128 [R9+UR8], R68 ;  /* 0x0000004409007988 */ /* 0x0003e20008000c08 */
[----:B------:R-:W-:Y:S02]  /*2a80*/  F2FP.SATFINITE.E4M3.F32.PACK_AB_MERGE_C R87, R97, R96, R98 ;  /* 0x000000606157723e */ /* 0x000fe40004807062 */
[----:B------:R-:W-:Y:S02]  /*2a90*/  F2FP.SATFINITE.E4M3.F32.PACK_AB_MERGE_C R100, R101, R100, R102 ;  /* 0x000000646564723e */ /* 0x000fe40004807066 */
[----:B------:R-:W-:-:S02]  /*2aa0*/  LOP3.LUT R10, R0, 0x50, RZ, 0x3c, !PT ;  /* 0x00000050000a7812 */ /* 0x000fc400078e3cff */
[----:B------:R-:W-:Y:S02]  /*2ab0*/  F2FP.SATFINITE.E4M3.F32.PACK_AB_MERGE_C R101, R105, R104, R106 ;  /* 0x000000686965723e */ /* 0x000fe4000480706a */
[----:B------:R-:W-:Y:S01]  /*2ac0*/  F2FP.SATFINITE.E4M3.F32.PACK_AB_MERGE_C R102, R109, R108, R110 ;  /* 0x0000006c6d66723e */ /* 0x000fe2000480706e */
[----:B------:R1:W-:Y:S01]  /*2ad0*/  STS.128 [R10+UR8], R84 ;  /* 0x000000540a007988 */ /* 0x0003e20008000c08 */
[----:B------:R-:W-:Y:S02]  /*2ae0*/  F2FP.SATFINITE.E4M3.F32.PACK_AB_MERGE_C R103, R113, R112, R114 ;  /* 0x000000707167723e */ /* 0x000fe40004807072 */
[----:B------:R-:W-:Y:S02]  /*2af0*/  F2FP.SATFINITE.E4M3.F32.PACK_AB_MERGE_C R116, R117, R116, R118 ;  /* 0x000000747574723e */ /* 0x000fe40004807076 */
[----:B------:R-:W-:Y:S02]  /*2b00*/  LOP3.LUT R11, R0, 0x60, RZ, 0x3c, !PT ;  /* 0x00000060000b7812 */ /* 0x000fe400078e3cff */
[----:B------:R-:W-:-:S02]  /*2b10*/  F2FP.SATFINITE.E4M3.F32.PACK_AB_MERGE_C R117, R121, R120, R122 ;  /* 0x000000787975723e */ /* 0x000fc4000480707a */
[----:B------:R-:W-:Y:S01]  /*2b20*/  F2FP.SATFINITE.E4M3.F32.PACK_AB_MERGE_C R118, R125, R124, R126 ;  /* 0x0000007c7d76723e */ /* 0x000fe2000480707e */
[----:B------:R1:W-:Y:S01]  /*2b30*/  STS.128 [R11+UR8], R100 ;  /* 0x000000640b007988 */ /* 0x0003e20008000c08 */
[----:B------:R-:W-:Y:S02]  /*2b40*/  F2FP.SATFINITE.E4M3.F32.PACK_AB_MERGE_C R119, R129, R128, R130 ;  /* 0x000000808177723e */ /* 0x000fe40004807082 */
[----:B------:R-:W-:-:S05]  /*2b50*/  LOP3.LUT R12, R0, 0x70, RZ, 0x3c, !PT ;  /* 0x00000070000c7812 */ /* 0x000fca00078e3cff */
[----:B------:R1:W-:Y:S01]  /*2b60*/  STS.128 [R12+UR8], R116 ;  /* 0x000000740c007988 */ /* 0x0003e20008000c08 */
[----:B------:R2:W-:Y:S06]  /*2b70*/  MEMBAR.ALL.CTA ;  /* 0x0000000000007992 */ /* 0x0005ec0000008000 */
[----:B--2---:R-:W2:Y:S02]  /*2b80*/  FENCE.VIEW.ASYNC.S ;  /* 0x00000000000073c6 */ /* 0x004ea40000000000 */
[----:B--2---:R-:W-:Y:S06]  /*2b90*/  BAR.SYNC.DEFER_BLOCKING 0x0 ;  /* 0x0000000000007b1d */ /* 0x004fec0000010000 */
[----:B------:R1:W-:Y:S01]  /*2ba0*/  @UP1 UTMASTG.2D [UR8], [UR20] ;  /* 0x00000008140013b5 */ /* 0x0003e20008008000 */
[----:B------:R0:W-:Y:S01]  /*2bb0*/  UTMACMDFLUSH ;  /* 0x00000000000079b7 */ /* 0x0001e20000000000 */
[----:B------:R-:W-:-:S04]  /*2bc0*/  DEPBAR.LE SB0, 0x0 ;  /* 0x000080000000791a */ /* 0x000fc80000000000 */
[----:B------:R-:W-:Y:S08]  /*2bd0*/  BAR.SYNC.DEFER_BLOCKING 0x0 ;  /* 0x0000000000007b1d */ /* 0x000ff00000010000 */
[----:B------:R-:W-:Y:S06]  /*2be0*/  BAR.SYNC.DEFER_BLOCKING 0x0 ;  /* 0x0000000000007b1d */ /* 0x000fec0000010000 */
[----:B-1----:R-:W-:Y:S05]  /*2bf0*/  @P2 BRA `(.L_x_76) ;  /* 0x0000000000a02947 */ /* 0x002fea0003800000 */
[----:B------:R-:W1:Y:S01]  /*2c00*/  S2UR UR5, SR_CgaCtaId ;  /* 0x00000000000579c3 */ /* 0x000e620000008800 */
[----:B------:R-:W-:Y:S01]  /*2c10*/  NOP ;  /* 0x0000000000007918 */ /* 0x000fe20000000000 */
[----:B------:R-:W-:Y:S01]  /*2c20*/  UMOV UR4, 0x50 ;  /* 0x0000005000047882 */ /* 0x000fe20000000000 */
[----:B------:R-:W-:Y:S02]  /*2c30*/  IMAD.U32 R0, RZ, RZ, UR23 ;  /* 0x00000017ff007e24 */ /* 0x000fe4000f8e00ff */
[----:B------:R-:W-:Y:S02]  /*2c40*/  IMAD.MOV.U32 R3, RZ, RZ, 0xf ;  /* 0x0000000fff037424 */ /* 0x000fe400078e00ff */
[----:B------:R-:W-:Y:S01]  /*2c50*/  IMAD.MOV.U32 R7, RZ, RZ, 0x1 ;  /* 0x00000001ff077424 */ /* 0x000fe200078e00ff */
[----:B------:R-:W-:-:S04]  /*2c60*/  LOP3.LUT R0, R0, 0xffff, RZ, 0xc0, !PT ;  /* 0x0000ffff00007812 */ /* 0x000fc800078ec0ff */
[----:B------:R-:W-:-:S05]  /*2c70*/  SHF.R.U32.HI R0, RZ, 0x5, R0 ;  /* 0x00000005ff007819 */ /* 0x000fca0000011600 */
[----:B------:R-:W-:Y:S01]  /*2c80*/  VIADD R2, R0, 0x10 ;  /* 0x0000001000027836 */ /* 0x000fe20000000000 */
[----:B------:R-:W-:Y:S01]  /*2c90*/  SHF.L.U32 R0, R3, R0, RZ ;  /* 0x0000000003007219 */ /* 0x000fe200000006ff */
[----:B-1----:R-:W-:-:S03]  /*2ca0*/  ULEA UR6, UR5, UR4, 0x18 ;  /* 0x0000000405067291 */ /* 0x002fc6000f8ec0ff */
[----:B------:R-:W-:-:S04]  /*2cb0*/  SHF.L.U32 R3, R7, R2, RZ ;  /* 0x0000000207037219 */ /* 0x000fc800000006ff */
[----:B------:R-:W-:Y:S02]  /*2cc0*/  LOP3.LUT R0, R3, R0, RZ, 0xfc, !PT ;  /* 0x0000000003007212 */ /* 0x000fe400078efcff */
[----:B------:R-:W1:Y:S02]  /*2cd0*/  LDS R5, [UR6] ;  /* 0x00000006ff057984 */ /* 0x000e640008000800 */
[C---:B------:R-:W-:Y:S02]  /*2ce0*/  LOP3.LUT R2, R0.reuse, 0xffff, RZ, 0xc0, !PT ;  /* 0x0000ffff00027812 */ /* 0x040fe400078ec0ff */
[----:B-1----:R-:W-:-:S04]  /*2cf0*/  LOP3.LUT R3, R0, 0xffff, R5, 0x80, !PT ;  /* 0x0000ffff00037812 */ /* 0x002fc800078e8005 */
[----:B------:R-:W-:-:S13]  /*2d00*/  ISETP.NE.AND P0, PT, R3, R2, PT ;  /* 0x000000020300720c */ /* 0x000fda0003f05270 */
[----:B------:R-:W-:Y:S05]  /*2d10*/  @P0 BRA `(.L_x_77) ;  /* 0x0000000000500947 */ /* 0x000fea0003800000 */
[----:B------:R-:W-:Y:S02]  /*2d20*/  SHF.R.U32.HI R5, RZ, 0x10, R5 ;  /* 0x00000010ff057819 */ /* 0x000fe40000011605 */
[----:B------:R-:W-:-:S04]  /*2d30*/  SHF.R.U32.HI R2, RZ, 0x10, R0 ;  /* 0x00000010ff027819 */ /* 0x000fc80000011600 */
[----:B------:R-:W-:-:S04]  /*2d40*/  LOP3.LUT R5, R5, R2, RZ, 0xc0, !PT ;  /* 0x0000000205057212 */ /* 0x000fc800078ec0ff */
[----:B------:R-:W-:-:S13]  /*2d50*/  ISETP.NE.AND P0, PT, R5, R2, PT ;  /* 0x000000020500720c */ /* 0x000fda0003f05270 */
[----:B------:R-:W-:Y:S05]  /*2d60*/  @P0 BRA `(.L_x_78) ;  /* 0x0000000000300947 */ /* 0x000fea0003800000 */
[----:B------:R-:W-:Y:S01]  /*2d70*/  R2UR UR4, R0 ;  /* 0x00000000000472ca */ /* 0x000fe200000e0000 */
[----:B------:R-:W-:Y:S01]  /*2d80*/  VOTEU.ANY UR5, UPT, PT ;  /* 0x0000000000057886 */ /* 0x000fe200038e0100 */
[----:B------:R-:W1:Y:S01]  /*2d90*/  S2R R0, SR_LANEID ;  /* 0x0000000000007919 */ /* 0x000e620000000000 */
[----:B------:R-:W-:-:S10]  /*2da0*/  UFLO.U32 UR5, UR5 ;  /* 0x00000005000572bd */ /* 0x000fd400080e0000 */
[----:B------:R-:W-:-:S06]  /*2db0*/  ULOP3.LUT UR4, URZ, UR4, URZ, 0x33, !UPT ;  /* 0x00000004ff047292 */ /* 0x000fcc000f8e33ff */
[----:B------:R-:W-:-:S04]  /*2dc0*/  IMAD.U32 R2, RZ, RZ, UR4 ;  /* 0x00000004ff027e24 */ /* 0x000fc8000f8e00ff */
[----:B------:R-:W2:Y:S02]  /*2dd0*/  REDUX UR7, R2 ;  /* 0x00000000020773c4 */ /* 0x000ea40000000000 */
[----:B------:R3:W-:Y:S01]  /*2de0*/  UTCATOMSWS.AND URZ, UR4 ;  /* 0x0000000400ff79e3 */ /* 0x0007e20008000000 */
[----:B-1----:R-:W-:Y:S01]  /*2df0*/  ISETP.EQ.U32.AND P0, PT, R0, UR5, PT ;  /* 0x0000000500007c0c */ /* 0x002fe2000bf02070 */
[----:B--2---:R-:W-:-:S12]  /*2e00*/  IMAD.U32 R0, RZ, RZ, UR7 ;  /* 0x00000007ff007e24 */ /* 0x004fd8000f8e00ff */
[----:B------:R3:W-:Y:S01]  /*2e10*/  @P0 ATOMS.AND RZ, [UR6], R0 ;  /* 0x00000000ffff098c */ /* 0x0007e2000a800006 */
[----:B------:R-:W-:Y:S05]  /*2e20*/  BRA `(.L_x_76) ;  /* 0x0000000000147947 */ /* 0x000fea0003800000 */
.L_x_78:
[----:B------:R-:W-:-:S07]  /*2e30*/  MOV R2, 0x2e50 ;  /* 0x00002e5000027802 */ /* 0x000fce0000000f00 */
[----:B------:R-:W-:Y:S05]  /*2e40*/  CALL.REL.NOINC `($__internal_0_$__cuda_sm10x_tcgen05_guardrail_trap_col_being_dealloced_not_returned_by_alloc) ;  /* 0x0000000000447944 */ /* 0x000fea0003c00000 */
[----:B------:R-:W-:Y:S05]  /*2e50*/  BRA `(.L_x_76) ;  /* 0x0000000000087947 */ /* 0x000fea0003800000 */
.L_x_77:
[----:B------:R-:W-:-:S07]  /*2e60*/  MOV R2, 0x2e80 ;  /* 0x00002e8000027802 */ /* 0x000fce0000000f00 */
[----:B------:R-:W-:Y:S05]  /*2e70*/  CALL.REL.NOINC `($__internal_2_$__cuda_sm10x_tcgen05_guardrail_trap_unallocated_columns_being_dealloced) ;  /* 0x0000000000507944 */ /* 0x000fea0003c00000 */
.L_x_76:
[----:B------:R-:W-:Y:S01]  /*2e80*/  NOP ;  /* 0x0000000000007918 */ /* 0x000fe20000000000 */
[----:B---3--:R-:W-:Y:S05]  /*2e90*/  EXIT ;  /* 0x000000000000794d */ /* 0x008fea0003800000 */
.L_x_61:
[----:B------:R-:W1:Y:S02]  /*2ea0*/  SYNCS.PHASECHK.TRANS64.TRYWAIT P0, [UR8+0x20000], RZ ;  /* 0x020000ffff0075a7 */ /* 0x000e640008001108 */
[----:B-1----:R-:W-:Y:S05]  /*2eb0*/  @!P0 BRA `(.L_x_61) ;  /* 0xfffffffc00f88947 */ /* 0x002fea000383ffff */
[----:B------:R-:W-:Y:S05]  /*2ec0*/  BRA `(.L_x_79) ;  /* 0xffffffec004c7947 */ /* 0x000fea000383ffff */
.L_x_63:
[----:B------:R-:W1:Y:S02]  /*2ed0*/  SYNCS.PHASECHK.TRANS64.TRYWAIT P1, [UR8+0x20020], RZ ;  /* 0x020020ffff0075a7 */ /* 0x000e640008021108 */
[----:B-1----:R-:W-:Y:S05]  /*2ee0*/  @!P1 BRA `(.L_x_63) ;  /* 0xfffffffc00f89947 */ /* 0x002fea000383ffff */
[----:B------:R-:W-:Y:S05]  /*2ef0*/  BRA `(.L_x_80) ;  /* 0xffffffec00e87947 */ /* 0x000fea000383ffff */
.L_x_64:
[----:B------:R-:W2:Y:S02]  /*2f00*/  SYNCS.PHASECHK.TRANS64.TRYWAIT P0, [UR28+0x20000], R2 ;  /* 0x02000002ff0075a7 */ /* 0x000ea4000800111c */
[----:B--2---:R-:W-:Y:S05]  /*2f10*/  @!P0 BRA `(.L_x_64) ;  /* 0xfffffffc00f88947 */ /* 0x004fea000383ffff */
[----:B------:R-:W-:Y:S05]  /*2f20*/  BRA `(.L_x_81) ;  /* 0xfffffff000647947 */ /* 0x000fea000383ffff */
.L_x_66:
[----:B------:R-:W2:Y:S02]  /*2f30*/  SYNCS.PHASECHK.TRANS64.TRYWAIT P0, [UR28+0x20020], R2 ;  /* 0x02002002ff0075a7 */ /* 0x000ea4000800111c */
[----:B--2---:R-:W-:Y:S05]  /*2f40*/  @!P0 BRA `(.L_x_66) ;  /* 0xfffffffc00f88947 */ /* 0x004fea000383ffff */
[----:B------:R-:W-:Y:S05]  /*2f50*/  BRA `(.L_x_82) ;  /* 0xfffffff4000c7947 */ /* 0x000fea000383ffff */
        .weak           $__internal_0_$__cuda_sm10x_tcgen05_guardrail_trap_col_being_dealloced_not_returned_by_alloc
        .type           $__internal_0_$__cuda_sm10x_tcgen05_guardrail_trap_col_being_dealloced_not_returned_by_alloc,@function
        .size           $__internal_0_$__cuda_sm10x_tcgen05_guardrail_trap_col_being_dealloced_not_returned_by_alloc,($__internal_1_$__cuda_sm10x_tcgen05_guardrail_trap_phase_invalid_during_alloc - $__internal_0_$__cuda_sm10x_tcgen05_guardrail_trap_col_being_dealloced_not_returned_by_alloc)
$__internal_0_$__cuda_sm10x_tcgen05_guardrail_trap_col_being_dealloced_not_returned_by_alloc:
[----:B------:R-:W-:Y:S05]  /*2f60*/  BPT.TRAP 0x1 ;  /* 0x000000040000795c */ /* 0x000fea0000300000 */
[----:B------:R-:W-:-:S04]  /*2f70*/  IMAD.MOV.U32 R3, RZ, RZ, 0x0 ;  /* 0x00000000ff037424 */ /* 0x000fc800078e00ff */
[----:B------:R-:W-:Y:S05]  /*2f80*/  RET.REL.NODEC R2 `(gluon_tcgen05) ;  /* 0xffffffd0021c7950 */ /* 0x000fea0003c3ffff */
        .weak           $__internal_1_$__cuda_sm10x_tcgen05_guardrail_trap_phase_invalid_during_alloc
        .type           $__internal_1_$__cuda_sm10x_tcgen05_guardrail_trap_phase_invalid_during_alloc,@function
        .size           $__internal_1_$__cuda_sm10x_tcgen05_guardrail_trap_phase_invalid_during_alloc,($__internal_2_$__cuda_sm10x_tcgen05_guardrail_trap_unallocated_columns_being_dealloced - $__internal_1_$__cuda_sm10x_tcgen05_guardrail_trap_phase_invalid_during_alloc)
$__internal_1_$__cuda_sm10x_tcgen05_guardrail_trap_phase_invalid_during_alloc:
[----:B------:R-:W-:Y:S05]  /*2f90*/  BPT.TRAP 0x1 ;  /* 0x000000040000795c */ /* 0x000fea0000300000 */
[----:B------:R-:W-:-:S04]  /*2fa0*/  IMAD.MOV.U32 R3, RZ, RZ, 0x0 ;  /* 0x00000000ff037424 */ /* 0x000fc800078e00ff */
[----:B------:R-:W-:Y:S05]  /*2fb0*/  RET.REL.NODEC R2 `(gluon_tcgen05) ;  /* 0xffffffd002107950 */ /* 0x000fea0003c3ffff */
        .weak           $__internal_2_$__cuda_sm10x_tcgen05_guardrail_trap_unallocated_columns_being_dealloced
        .type           $__internal_2_$__cuda_sm10x_tcgen05_guardrail_trap_unallocated_columns_being_dealloced,@function
        .size           $__internal_2_$__cuda_sm10x_tcgen05_guardrail_trap_unallocated_columns_being_dealloced,(.L_x_86 - $__internal_2_$__cuda_sm10x_tcgen05_guardrail_trap_unallocated_columns_being_dealloced)
$__internal_2_$__cuda_sm10x_tcgen05_guardrail_trap_unallocated_columns_being_dealloced:
[----:B------:R-:W-:Y:S05]  /*2fc0*/  BPT.TRAP 0x1 ;  /* 0x000000040000795c */ /* 0x000fea0000300000 */
[----:B------:R-:W-:-:S04]  /*2fd0*/  IMAD.MOV.U32 R3, RZ, RZ, 0x0 ;  /* 0x00000000ff037424 */ /* 0x000fc800078e00ff */
[----:B------:R-:W-:Y:S05]  /*2fe0*/  RET.REL.NODEC R2 `(gluon_tcgen05) ;  /* 0xffffffd002047950 */ /* 0x000fea0003c3ffff */
.L_x_83:
[----:B------:R-:W-:-:S00]  /*2ff0*/  BRA `(.L_x_83) ;  /* 0xfffffffc00fc7947 */ /* 0x000fc0000383ffff */
[----:B------:R-:W-:-:S00]  /*3000*/  NOP ;  /* 0x0000000000007918 */ /* 0x000fc00000000000 */
[----:B------:R-:W-:-:S00]  /*3010*/  NOP ;  /* 0x0000000000007918 */ /* 0x000fc00000000000 */
[----:B------:R-:W-:-:S00]  /*3020*/  NOP ;  /* 0x0000000000007918 */ /* 0x000fc00000000000 */
[----:B------:R-:W-:-:S00]  /*3030*/  NOP ;  /* 0x0000000000007918 */ /* 0x000fc00000000000 */
[----:B------:R-:W-:-:S00]  /*3040*/  NOP ;  /* 0x0000000000007918 */ /* 0x000fc00000000000 */
[----:B------:R-:W-:-:S00]  /*3050*/  NOP ;  /* 0x0000000000007918 */ /* 0x000fc00000000000 */
[----:B------:R-:W-:-:S00]  /*3060*/  NOP ;  /* 0x0000000000007918 */ /* 0x000fc00000000000 */
[----:B------:R-:W-:-:S00]  /*3070*/  NOP ;  /* 0x0000000000007918 */ /* 0x000fc00000000000 */
.L_x_86:


//--------------------- .nv.shared.gluon_tcgen05  --------------------------
	.section	.nv.shared.gluon_tcgen05,"aw",@nobits
	.sectionflags	@""
	.align	16
	.zero		1024


//--------------------- .nv.shared.reserved.0     --------------------------
	.section	.nv.shared.reserved.0,"aw",@nobits
	.align	8
	.weak		__nv_reservedSMEM_offset_0_alias
	.size		__nv_reservedSMEM_offset_0_alias, 0, 64
	.other		__nv_reservedSMEM_offset_0_alias,@"STO_CUDA_RESERVED_SHARED STV_DEFAULT"
__nv_reservedSMEM_offset_0_alias:
	.zero		0
.nv.shared.reserved.0:
	.zero		64
	.weak		__nv_reservedSMEM_allocation_phase
	.type		__nv_reservedSMEM_allocation_phase,@object
	.size		__nv_reservedSMEM_allocation_phase,(.L_0 - __nv_reservedSMEM_allocation_phase)
__nv_reservedSMEM_allocation_phase:
	.zero		1
.L_0:
	.zero		7
	.weak		__nv_reservedSMEM_devtool_atexit_pc
	.type		__nv_reservedSMEM_devtool_atexit_pc,@object
	.size		__nv_reservedSMEM_devtool_atexit_pc,(__nv_reservedSMEM_allocation_mask - __nv_reservedSMEM_devtool_atexit_pc)
__nv_reservedSMEM_devtool_atexit_pc:
	.zero		8
	.weak		__nv_reservedSMEM_allocation_mask
	.type		__nv_reservedSMEM_allocation_mask,@object
	.size		__nv_reservedSMEM_allocation_mask,(.L_2 - __nv_reservedSMEM_allocation_mask)
__nv_reservedSMEM_allocation_mask:
	.zero		4
.L_2:


//--------------------- .nv.constant0.gluon_tcgen05 --------------------------
	.section	.nv.constant0.gluon_tcgen05,"a",@progbits
	.sectionflags	@""
	.align	4
.nv.constant0.gluon_tcgen05:
	.zero		976


//--------------------- SYMBOLS --------------------------

	.type		.nv.reservedSmem.offset0,@object
	.size		.nv.reservedSmem.offset0,0x4
	.type		.nv.reservedSmem.cap,@object
	.size		.nv.reservedSmem.cap,0x4
